//
// Generated by NVIDIA NVVM Compiler
//
// Compiler Build ID: CL-36424714
// Cuda compilation tools, release 13.0, V13.0.88
// Based on NVVM 20.0.0
//

.version 9.0
.target sm_100
.address_size 64

	// .globl	_Z17convolutionKernelPKiPiPKfiii
.const .align 4 .b8 SOBEL_X[36];
.const .align 4 .b8 SOBEL_Y[36];

.visible .entry _Z17convolutionKernelPKiPiPKfiii(
	.param .u64 .ptr .align 1 _Z17convolutionKernelPKiPiPKfiii_param_0,
	.param .u64 .ptr .align 1 _Z17convolutionKernelPKiPiPKfiii_param_1,
	.param .u64 .ptr .align 1 _Z17convolutionKernelPKiPiPKfiii_param_2,
	.param .u32 _Z17convolutionKernelPKiPiPKfiii_param_3,
	.param .u32 _Z17convolutionKernelPKiPiPKfiii_param_4,
	.param .u32 _Z17convolutionKernelPKiPiPKfiii_param_5
)
{
	.reg .pred 	%p<15>;
	.reg .b32 	%r<105>;
	.reg .b32 	%f<71>;
	.reg .b64 	%rd<25>;

	ld.param.u64 	%rd4, [_Z17convolutionKernelPKiPiPKfiii_param_0];
	ld.param.u64 	%rd3, [_Z17convolutionKernelPKiPiPKfiii_param_1];
	ld.param.u64 	%rd5, [_Z17convolutionKernelPKiPiPKfiii_param_2];
	ld.param.u32 	%r42, [_Z17convolutionKernelPKiPiPKfiii_param_3];
	ld.param.u32 	%r44, [_Z17convolutionKernelPKiPiPKfiii_param_4];
	ld.param.u32 	%r43, [_Z17convolutionKernelPKiPiPKfiii_param_5];
	cvta.to.global.u64 	%rd1, %rd5;
	cvta.to.global.u64 	%rd2, %rd4;
	mov.u32 	%r45, %ctaid.x;
	mov.u32 	%r46, %ntid.x;
	mul.lo.s32 	%r1, %r45, %r46;
	mov.u32 	%r2, %tid.x;
	add.s32 	%r47, %r1, %r2;
	mov.u32 	%r48, %ctaid.y;
	mov.u32 	%r49, %ntid.y;
	mov.u32 	%r50, %tid.y;
	mad.lo.s32 	%r51, %r48, %r49, %r50;
	shr.u32 	%r52, %r43, 31;
	add.s32 	%r53, %r43, %r52;
	shr.s32 	%r5, %r53, 1;
	sub.s32 	%r54, %r42, %r5;
	setp.ge.s32 	%p1, %r47, %r54;
	min.s32 	%r56, %r47, %r51;
	setp.lt.s32 	%p2, %r56, %r5;
	sub.s32 	%r57, %r44, %r5;
	setp.ge.s32 	%p3, %r51, %r57;
	or.pred  	%p4, %p1, %p3;
	or.pred  	%p5, %p4, %p2;
	@%p5 bra 	$L__BB0_16;
	neg.s32 	%r6, %r5;
	setp.lt.s32 	%p6, %r43, -1;
	mov.f32 	%f69, 0f00000000;
	@%p6 bra 	$L__BB0_15;
	abs.s32 	%r7, %r5;
	add.s32 	%r8, %r5, %r7;
	add.s32 	%r60, %r8, 1;
	and.b32  	%r9, %r60, 7;
	and.b32  	%r10, %r60, 3;
	and.b32  	%r61, %r60, -8;
	neg.s32 	%r11, %r61;
	add.s32 	%r62, %r2, %r5;
	add.s32 	%r12, %r62, %r1;
	mov.f32 	%f69, 0f00000000;
	mov.b32 	%r104, 0;
	mov.u32 	%r89, %r6;
$L__BB0_3:
	mov.u32 	%r13, %r89;
	setp.lt.u32 	%p7, %r8, 7;
	sub.s32 	%r64, %r51, %r13;
	mul.lo.s32 	%r15, %r64, %r42;
	add.s32 	%r16, %r15, %r47;
	mov.u32 	%r96, %r6;
	@%p7 bra 	$L__BB0_6;
	add.s32 	%r91, %r12, %r15;
	mov.u32 	%r92, %r11;
	mov.u32 	%r96, %r6;
$L__BB0_5:
	.pragma "nounroll";
	mul.wide.s32 	%rd6, %r104, 4;
	add.s64 	%rd7, %rd1, %rd6;
	mul.wide.s32 	%rd8, %r91, 4;
	add.s64 	%rd9, %rd2, %rd8;
	ld.global.u32 	%r65, [%rd9];
	cvt.rn.f32.s32 	%f18, %r65;
	ld.global.f32 	%f19, [%rd7];
	fma.rn.f32 	%f20, %f19, %f18, %f69;
	ld.global.u32 	%r66, [%rd9+-4];
	cvt.rn.f32.s32 	%f21, %r66;
	ld.global.f32 	%f22, [%rd7+4];
	fma.rn.f32 	%f23, %f22, %f21, %f20;
	ld.global.u32 	%r67, [%rd9+-8];
	cvt.rn.f32.s32 	%f24, %r67;
	ld.global.f32 	%f25, [%rd7+8];
	fma.rn.f32 	%f26, %f25, %f24, %f23;
	ld.global.u32 	%r68, [%rd9+-12];
	cvt.rn.f32.s32 	%f27, %r68;
	ld.global.f32 	%f28, [%rd7+12];
	fma.rn.f32 	%f29, %f28, %f27, %f26;
	ld.global.u32 	%r69, [%rd9+-16];
	cvt.rn.f32.s32 	%f30, %r69;
	ld.global.f32 	%f31, [%rd7+16];
	fma.rn.f32 	%f32, %f31, %f30, %f29;
	ld.global.u32 	%r70, [%rd9+-20];
	cvt.rn.f32.s32 	%f33, %r70;
	ld.global.f32 	%f34, [%rd7+20];
	fma.rn.f32 	%f35, %f34, %f33, %f32;
	ld.global.u32 	%r71, [%rd9+-24];
	cvt.rn.f32.s32 	%f36, %r71;
	ld.global.f32 	%f37, [%rd7+24];
	fma.rn.f32 	%f38, %f37, %f36, %f35;
	ld.global.u32 	%r72, [%rd9+-28];
	cvt.rn.f32.s32 	%f39, %r72;
	ld.global.f32 	%f40, [%rd7+28];
	fma.rn.f32 	%f69, %f40, %f39, %f38;
	add.s32 	%r104, %r104, 8;
	add.s32 	%r96, %r96, 8;
	add.s32 	%r92, %r92, 8;
	add.s32 	%r91, %r91, -8;
	setp.ne.s32 	%p8, %r92, 0;
	@%p8 bra 	$L__BB0_5;
$L__BB0_6:
	setp.eq.s32 	%p9, %r9, 0;
	@%p9 bra 	$L__BB0_14;
	add.s32 	%r74, %r9, -1;
	setp.lt.u32 	%p10, %r74, 3;
	@%p10 bra 	$L__BB0_9;
	sub.s32 	%r75, %r16, %r96;
	mul.wide.s32 	%rd10, %r75, 4;
	add.s64 	%rd11, %rd2, %rd10;
	ld.global.u32 	%r76, [%rd11];
	cvt.rn.f32.s32 	%f42, %r76;
	mul.wide.s32 	%rd12, %r104, 4;
	add.s64 	%rd13, %rd1, %rd12;
	ld.global.f32 	%f43, [%rd13];
	fma.rn.f32 	%f44, %f43, %f42, %f69;
	ld.global.u32 	%r77, [%rd11+-4];
	cvt.rn.f32.s32 	%f45, %r77;
	ld.global.f32 	%f46, [%rd13+4];
	fma.rn.f32 	%f47, %f46, %f45, %f44;
	ld.global.u32 	%r78, [%rd11+-8];
	cvt.rn.f32.s32 	%f48, %r78;
	ld.global.f32 	%f49, [%rd13+8];
	fma.rn.f32 	%f50, %f49, %f48, %f47;
	ld.global.u32 	%r79, [%rd11+-12];
	cvt.rn.f32.s32 	%f51, %r79;
	ld.global.f32 	%f52, [%rd13+12];
	fma.rn.f32 	%f69, %f52, %f51, %f50;
	add.s32 	%r104, %r104, 4;
	add.s32 	%r96, %r96, 4;
$L__BB0_9:
	setp.eq.s32 	%p11, %r10, 0;
	@%p11 bra 	$L__BB0_14;
	setp.eq.s32 	%p12, %r10, 1;
	@%p12 bra 	$L__BB0_12;
	sub.s32 	%r81, %r16, %r96;
	mul.wide.s32 	%rd14, %r81, 4;
	add.s64 	%rd15, %rd2, %rd14;
	ld.global.u32 	%r82, [%rd15];
	cvt.rn.f32.s32 	%f54, %r82;
	mul.wide.s32 	%rd16, %r104, 4;
	add.s64 	%rd17, %rd1, %rd16;
	ld.global.f32 	%f55, [%rd17];
	fma.rn.f32 	%f56, %f55, %f54, %f69;
	ld.global.u32 	%r83, [%rd15+-4];
	cvt.rn.f32.s32 	%f57, %r83;
	ld.global.f32 	%f58, [%rd17+4];
	fma.rn.f32 	%f69, %f58, %f57, %f56;
	add.s32 	%r104, %r104, 2;
	add.s32 	%r96, %r96, 2;
$L__BB0_12:
	and.b32  	%r84, %r8, 1;
	setp.eq.b32 	%p13, %r84, 1;
	@%p13 bra 	$L__BB0_14;
	sub.s32 	%r85, %r16, %r96;
	mul.wide.s32 	%rd18, %r85, 4;
	add.s64 	%rd19, %rd2, %rd18;
	ld.global.u32 	%r86, [%rd19];
	cvt.rn.f32.s32 	%f59, %r86;
	mul.wide.s32 	%rd20, %r104, 4;
	add.s64 	%rd21, %rd1, %rd20;
	ld.global.f32 	%f60, [%rd21];
	fma.rn.f32 	%f69, %f60, %f59, %f69;
	add.s32 	%r104, %r104, 1;
$L__BB0_14:
	add.s32 	%r89, %r13, 1;
	setp.ne.s32 	%p14, %r13, %r7;
	@%p14 bra 	$L__BB0_3;
$L__BB0_15:
	cvt.rzi.s32.f32 	%r87, %f69;
	mad.lo.s32 	%r88, %r42, %r51, %r47;
	cvta.to.global.u64 	%rd22, %rd3;
	mul.wide.s32 	%rd23, %r88, 4;
	add.s64 	%rd24, %rd22, %rd23;
	st.global.u32 	[%rd24], %r87;
$L__BB0_16:
	ret;

}
	// .globl	_Z20mergeGradientsKernelPKiS0_Pii
.visible .entry _Z20mergeGradientsKernelPKiS0_Pii(
	.param .u64 .ptr .align 1 _Z20mergeGradientsKernelPKiS0_Pii_param_0,
	.param .u64 .ptr .align 1 _Z20mergeGradientsKernelPKiS0_Pii_param_1,
	.param .u64 .ptr .align 1 _Z20mergeGradientsKernelPKiS0_Pii_param_2,
	.param .u32 _Z20mergeGradientsKernelPKiS0_Pii_param_3
)
{
	.reg .pred 	%p<4>;
	.reg .b32 	%r<16>;
	.reg .b32 	%f<17>;
	.reg .b64 	%rd<11>;

	ld.param.u64 	%rd1, [_Z20mergeGradientsKernelPKiS0_Pii_param_0];
	ld.param.u64 	%rd2, [_Z20mergeGradientsKernelPKiS0_Pii_param_1];
	ld.param.u64 	%rd3, [_Z20mergeGradientsKernelPKiS0_Pii_param_2];
	ld.param.u32 	%r2, [_Z20mergeGradientsKernelPKiS0_Pii_param_3];
	mov.u32 	%r3, %ctaid.x;
	mov.u32 	%r4, %ntid.x;
	mov.u32 	%r5, %tid.x;
	mad.lo.s32 	%r1, %r3, %r4, %r5;
	setp.ge.s32 	%p1, %r1, %r2;
	@%p1 bra 	$L__BB1_2;
	cvta.to.global.u64 	%rd4, %rd1;
	cvta.to.global.u64 	%rd5, %rd2;
	cvta.to.global.u64 	%rd6, %rd3;
	mul.wide.s32 	%rd7, %r1, 4;
	add.s64 	%rd8, %rd4, %rd7;
	ld.global.u32 	%r6, [%rd8];
	cvt.rn.f32.s32 	%f1, %r6;
	add.s64 	%rd9, %rd5, %rd7;
	ld.global.u32 	%r7, [%rd9];
	cvt.rn.f32.s32 	%f2, %r7;
	abs.f32 	%f3, %f1;
	abs.f32 	%f4, %f2;
	mov.b32 	%r8, %f4;
	mov.b32 	%r9, %f3;
	min.s32 	%r10, %r8, %r9;
	mov.b32 	%f5, %r10;
	max.s32 	%r11, %r9, %r8;
	mov.b32 	%f6, %r11;
	and.b32  	%r12, %r11, -33554432;
	xor.b32  	%r13, %r12, 2122317824;
	mov.b32 	%f7, %r13;
	mul.f32 	%f8, %f5, %f7;
	mul.f32 	%f9, %f6, %f7;
	mul.f32 	%f10, %f8, %f8;
	fma.rn.f32 	%f11, %f9, %f9, %f10;
	sqrt.rn.f32 	%f12, %f11;
	or.b32  	%r14, %r12, 8388608;
	mov.b32 	%f13, %r14;
	mul.f32 	%f14, %f12, %f13;
	setp.eq.f32 	%p2, %f5, 0f00000000;
	selp.f32 	%f15, %f6, %f14, %p2;
	setp.eq.f32 	%p3, %f5, 0f7F800000;
	selp.f32 	%f16, 0f7F800000, %f15, %p3;
	cvt.rzi.s32.f32 	%r15, %f16;
	add.s64 	%rd10, %rd6, %rd7;
	st.global.u32 	[%rd10], %r15;
$L__BB1_2:
	ret;

}
	// .globl	_Z29non_maximum_suppressionKernelPKiS0_S0_Piii
.visible .entry _Z29non_maximum_suppressionKernelPKiS0_S0_Piii(
	.param .u64 .ptr .align 1 _Z29non_maximum_suppressionKernelPKiS0_S0_Piii_param_0,
	.param .u64 .ptr .align 1 _Z29non_maximum_suppressionKernelPKiS0_S0_Piii_param_1,
	.param .u64 .ptr .align 1 _Z29non_maximum_suppressionKernelPKiS0_S0_Piii_param_2,
	.param .u64 .ptr .align 1 _Z29non_maximum_suppressionKernelPKiS0_S0_Piii_param_3,
	.param .u32 _Z29non_maximum_suppressionKernelPKiS0_S0_Piii_param_4,
	.param .u32 _Z29non_maximum_suppressionKernelPKiS0_S0_Piii_param_5
)
{
	.reg .pred 	%p<40>;
	.reg .b32 	%r<69>;
	.reg .b32 	%f<71>;
	.reg .b64 	%rd<35>;
	.reg .b64 	%fd<6>;

	ld.param.u64 	%rd6, [_Z29non_maximum_suppressionKernelPKiS0_S0_Piii_param_0];
	ld.param.u64 	%rd7, [_Z29non_maximum_suppressionKernelPKiS0_S0_Piii_param_1];
	ld.param.u64 	%rd9, [_Z29non_maximum_suppressionKernelPKiS0_S0_Piii_param_2];
	ld.param.u64 	%rd8, [_Z29non_maximum_suppressionKernelPKiS0_S0_Piii_param_3];
	ld.param.u32 	%r19, [_Z29non_maximum_suppressionKernelPKiS0_S0_Piii_param_4];
	ld.param.u32 	%r20, [_Z29non_maximum_suppressionKernelPKiS0_S0_Piii_param_5];
	cvta.to.global.u64 	%rd1, %rd9;
	mov.u32 	%r22, %ctaid.x;
	mov.u32 	%r23, %ntid.x;
	mov.u32 	%r24, %tid.x;
	mad.lo.s32 	%r1, %r22, %r23, %r24;
	mov.u32 	%r25, %ctaid.y;
	mov.u32 	%r26, %ntid.y;
	mov.u32 	%r27, %tid.y;
	mad.lo.s32 	%r28, %r25, %r26, %r27;
	setp.lt.s32 	%p1, %r1, 1;
	setp.eq.s32 	%p2, %r28, 0;
	or.pred  	%p3, %p1, %p2;
	add.s32 	%r3, %r19, -1;
	setp.ge.s32 	%p4, %r1, %r3;
	or.pred  	%p5, %p3, %p4;
	add.s32 	%r29, %r20, -1;
	setp.ge.s32 	%p6, %r28, %r29;
	or.pred  	%p7, %p5, %p6;
	@%p7 bra 	$L__BB2_28;
	cvta.to.global.u64 	%rd10, %rd7;
	cvta.to.global.u64 	%rd11, %rd6;
	mad.lo.s32 	%r4, %r19, %r28, %r1;
	mul.wide.s32 	%rd12, %r4, 4;
	add.s64 	%rd13, %rd10, %rd12;
	ld.global.u32 	%r30, [%rd13];
	cvt.rn.f32.s32 	%f15, %r30;
	add.s64 	%rd14, %rd11, %rd12;
	ld.global.u32 	%r31, [%rd14];
	cvt.rn.f32.s32 	%f16, %r31;
	abs.f32 	%f17, %f16;
	abs.f32 	%f18, %f15;
	setp.gt.f32 	%p8, %f18, %f17;
	selp.f32 	%f19, %f18, %f17, %p8;
	selp.f32 	%f20, %f17, %f18, %p8;
	div.rn.f32 	%f21, %f20, %f19;
	mul.f32 	%f22, %f21, %f21;
	fma.rn.f32 	%f23, %f22, 0f3B33710B, 0fBC807748;
	fma.rn.f32 	%f24, %f23, %f22, 0f3D2CDAB2;
	fma.rn.f32 	%f25, %f24, %f22, 0fBD992D10;
	fma.rn.f32 	%f26, %f25, %f22, 0f3DD9EA6C;
	fma.rn.f32 	%f27, %f26, %f22, 0fBE117CB1;
	fma.rn.f32 	%f28, %f27, %f22, 0f3E4CBCE0;
	fma.rn.f32 	%f29, %f28, %f22, 0fBEAAAA7D;
	mul.f32 	%f30, %f22, %f29;
	fma.rn.f32 	%f31, %f30, %f21, %f21;
	neg.f32 	%f32, %f31;
	fma.rn.f32 	%f33, 0f3F6EE581, 0f3FD774EB, %f32;
	selp.f32 	%f34, %f33, %f31, %p8;
	selp.f32 	%f35, 0f3F6EE581, 0f3FEEE581, %p8;
	selp.f32 	%f36, %f31, %f32, %p8;
	fma.rn.f32 	%f37, %f35, 0f3FD774EB, %f36;
	setp.lt.s32 	%p9, %r31, 0;
	selp.f32 	%f38, %f37, %f34, %p9;
	add.f32 	%f39, %f18, %f17;
	setp.eq.f32 	%p10, %f19, 0f00000000;
	selp.f32 	%f40, 0f40490FDB, 0f00000000, %p9;
	setp.eq.f32 	%p11, %f17, %f18;
	selp.f32 	%f41, 0f4016CBE4, 0f3F490FDB, %p9;
	selp.f32 	%f42, %f41, %f38, %p11;
	selp.f32 	%f43, %f40, %f42, %p10;
	abs.f32 	%f44, %f39;
	setp.nan.f32 	%p12, %f44, %f44;
	copysign.f32 	%f45, %f15, %f43;
	selp.f32 	%f46, %f39, %f45, %p12;
	cvt.f64.f32 	%fd1, %f46;
	add.f64 	%fd2, %fd1, 0d400921FB54442D18;
	cvt.rn.f32.f64 	%f1, %fd2;
	abs.f32 	%f70, %f1;
	setp.lt.f32 	%p13, %f70, 0f40490FDB;
	@%p13 bra 	$L__BB2_12;
	setp.gtu.f32 	%p14, %f70, 0f4BC90FDB;
	@%p14 bra 	$L__BB2_9;
	mov.f32 	%f47, 0f40490FDB;
	div.approx.f32 	%f48, %f70, %f47;
	cvt.rzi.f32.f32 	%f68, %f48;
	fma.rn.f32 	%f4, %f68, 0fC0490FDB, %f70;
	mov.b32 	%r5, %f4;
	setp.lt.u32 	%p15, %r5, 1078530011;
	@%p15 bra 	$L__BB2_8;
	setp.lt.u32 	%p16, %r5, -2147483647;
	@%p16 bra 	$L__BB2_6;
	add.f32 	%f52, %f68, 0fBF800000;
	setp.lt.f32 	%p19, %f4, 0fC0490FDB;
	add.f32 	%f53, %f52, 0fBF800000;
	selp.f32 	%f68, %f53, %f52, %p19;
	bra.uni 	$L__BB2_8;
$L__BB2_6:
	add.f32 	%f68, %f68, 0f3F800000;
	setp.ltu.f32 	%p17, %f4, 0f40C90FDB;
	@%p17 bra 	$L__BB2_8;
	add.f32 	%f49, %f68, 0f3F800000;
	fma.rn.f32 	%f50, 0f40490FDB, 0fC0400000, %f4;
	setp.ge.f32 	%p18, %f50, 0f00000000;
	add.f32 	%f51, %f49, 0f3F800000;
	selp.f32 	%f68, %f51, %f49, %p18;
$L__BB2_8:
	fma.rn.f32 	%f70, %f68, 0fC0490FDB, %f70;
	bra.uni 	$L__BB2_12;
$L__BB2_9:
	mov.b32 	%r6, %f70;
	and.b32  	%r32, %r6, 8388607;
	or.b32  	%r65, %r32, 1065353216;
	mov.b32 	%f69, %r65;
	and.b32  	%r33, %r6, -8388608;
	add.s32 	%r66, %r33, -1073741824;
	setp.eq.s32 	%p20, %r66, 0;
	@%p20 bra 	$L__BB2_11;
$L__BB2_10:
	min.u32 	%r34, %r66, 192937984;
	add.s32 	%r35, %r65, %r34;
	mov.b32 	%f54, %r35;
	mul.f32 	%f55, %f54, 0f3F22F983;
	fma.rn.f32 	%f56, %f55, 0fBFC90FDB, %f54;
	fma.rn.f32 	%f57, %f56, 0f3F22F983, %f55;
	fma.rn.f32 	%f58, %f57, 0fBFC90FDB, %f54;
	mov.f32 	%f59, 0f3F22F983;
	fma.rz.f32 	%f60, %f58, %f59, %f57;
	cvt.rzi.f32.f32 	%f61, %f60;
	fma.rn.f32 	%f69, %f61, 0fBFC90FDB, %f54;
	sub.s32 	%r66, %r66, %r34;
	mov.b32 	%r65, %f69;
	setp.ne.s32 	%p21, %r66, 0;
	setp.ne.s32 	%p22, %r65, 0;
	and.pred  	%p23, %p21, %p22;
	@%p23 bra 	$L__BB2_10;
$L__BB2_11:
	setp.gt.u32 	%p24, %r6, 2139095039;
	selp.f32 	%f63, 0f7FFFFFFF, 0f4B800000, %p24;
	mul.f32 	%f64, %f69, 0f34000000;
	mul.f32 	%f70, %f63, %f64;
$L__BB2_12:
	abs.f32 	%f65, %f70;
	setp.nan.f32 	%p25, %f65, %f65;
	copysign.f32 	%f66, %f1, %f70;
	selp.f32 	%f67, %f70, %f66, %p25;
	cvt.f64.f32 	%fd3, %f67;
	div.rn.f64 	%fd4, %fd3, 0d400921FB54442D18;
	mul.f64 	%fd5, %fd4, 0d4020000000000000;
	cvt.rzi.s32.f64 	%r38, %fd5;
	shr.s32 	%r39, %r38, 31;
	shr.u32 	%r40, %r39, 29;
	add.s32 	%r41, %r38, %r40;
	and.b32  	%r42, %r41, -8;
	sub.s32 	%r37, %r38, %r42;
	mov.b32 	%r68, 0;
	setp.gt.s32 	%p26, %r37, 2;
	@%p26 bra 	$L__BB2_15;
	add.s32 	%r45, %r37, -1;
	setp.lt.u32 	%p30, %r45, 2;
	@%p30 bra 	$L__BB2_20;
	setp.eq.s32 	%p31, %r37, 0;
	@%p31 bra 	$L__BB2_18;
	bra.uni 	$L__BB2_27;
$L__BB2_15:
	add.s32 	%r43, %r37, -3;
	setp.lt.u32 	%p27, %r43, 2;
	@%p27 bra 	$L__BB2_22;
	add.s32 	%r44, %r37, -5;
	setp.lt.u32 	%p28, %r44, 2;
	@%p28 bra 	$L__BB2_24;
	setp.ne.s32 	%p29, %r37, 7;
	@%p29 bra 	$L__BB2_27;
$L__BB2_18:
	add.s64 	%rd2, %rd1, %rd12;
	ld.global.u32 	%r67, [%rd2];
	ld.global.u32 	%r62, [%rd2+-4];
	setp.le.s32 	%p38, %r67, %r62;
	@%p38 bra 	$L__BB2_27;
	ld.global.u32 	%r64, [%rd2+4];
	setp.gt.s32 	%p39, %r67, %r64;
	@%p39 bra 	$L__BB2_26;
	bra.uni 	$L__BB2_27;
$L__BB2_20:
	add.s64 	%rd3, %rd1, %rd12;
	ld.global.u32 	%r67, [%rd3];
	sub.s32 	%r57, %r4, %r19;
	mul.wide.s32 	%rd27, %r57, 4;
	add.s64 	%rd28, %rd1, %rd27;
	ld.global.u32 	%r58, [%rd28+4];
	setp.le.s32 	%p36, %r67, %r58;
	@%p36 bra 	$L__BB2_27;
	mul.wide.s32 	%rd29, %r3, 4;
	add.s64 	%rd30, %rd3, %rd29;
	ld.global.u32 	%r60, [%rd30];
	setp.gt.s32 	%p37, %r67, %r60;
	@%p37 bra 	$L__BB2_26;
	bra.uni 	$L__BB2_27;
$L__BB2_22:
	add.s64 	%rd4, %rd1, %rd12;
	ld.global.u32 	%r67, [%rd4];
	sub.s32 	%r52, %r4, %r19;
	mul.wide.s32 	%rd22, %r52, 4;
	add.s64 	%rd23, %rd1, %rd22;
	ld.global.u32 	%r53, [%rd23];
	setp.le.s32 	%p34, %r67, %r53;
	@%p34 bra 	$L__BB2_27;
	mul.wide.s32 	%rd24, %r19, 4;
	add.s64 	%rd25, %rd4, %rd24;
	ld.global.u32 	%r55, [%rd25];
	setp.gt.s32 	%p35, %r67, %r55;
	@%p35 bra 	$L__BB2_26;
	bra.uni 	$L__BB2_27;
$L__BB2_24:
	add.s64 	%rd5, %rd1, %rd12;
	ld.global.u32 	%r67, [%rd5];
	mul.wide.s32 	%rd16, %r19, 4;
	xor.b64  	%rd17, %rd16, -4;
	add.s64 	%rd18, %rd5, %rd17;
	ld.global.u32 	%r47, [%rd18];
	setp.le.s32 	%p32, %r67, %r47;
	@%p32 bra 	$L__BB2_27;
	add.s32 	%r49, %r19, 1;
	mul.wide.s32 	%rd19, %r49, 4;
	add.s64 	%rd20, %rd5, %rd19;
	ld.global.u32 	%r50, [%rd20];
	setp.le.s32 	%p33, %r67, %r50;
	@%p33 bra 	$L__BB2_27;
$L__BB2_26:
	mov.u32 	%r68, %r67;
$L__BB2_27:
	cvta.to.global.u64 	%rd32, %rd8;
	add.s64 	%rd34, %rd32, %rd12;
	st.global.u32 	[%rd34], %r68;
$L__BB2_28:
	ret;

}
	// .globl	_Z17first_edgesKernelPKiPiiii
.visible .entry _Z17first_edgesKernelPKiPiiii(
	.param .u64 .ptr .align 1 _Z17first_edgesKernelPKiPiiii_param_0,
	.param .u64 .ptr .align 1 _Z17first_edgesKernelPKiPiiii_param_1,
	.param .u32 _Z17first_edgesKernelPKiPiiii_param_2,
	.param .u32 _Z17first_edgesKernelPKiPiiii_param_3,
	.param .u32 _Z17first_edgesKernelPKiPiiii_param_4
)
{
	.reg .pred 	%p<9>;
	.reg .b32 	%r<22>;
	.reg .b64 	%rd<11>;

	ld.param.u64 	%rd2, [_Z17first_edgesKernelPKiPiiii_param_0];
	ld.param.u64 	%rd3, [_Z17first_edgesKernelPKiPiiii_param_1];
	ld.param.u32 	%r6, [_Z17first_edgesKernelPKiPiiii_param_2];
	ld.param.u32 	%r7, [_Z17first_edgesKernelPKiPiiii_param_3];
	ld.param.u32 	%r5, [_Z17first_edgesKernelPKiPiiii_param_4];
	cvta.to.global.u64 	%rd1, %rd3;
	mov.u32 	%r9, %ctaid.x;
	mov.u32 	%r10, %ntid.x;
	mov.u32 	%r11, %tid.x;
	mad.lo.s32 	%r12, %r9, %r10, %r11;
	mov.u32 	%r13, %ctaid.y;
	mov.u32 	%r14, %ntid.y;
	mov.u32 	%r15, %tid.y;
	mad.lo.s32 	%r16, %r13, %r14, %r15;
	setp.lt.s32 	%p1, %r12, 1;
	setp.eq.s32 	%p2, %r16, 0;
	or.pred  	%p3, %p1, %p2;
	add.s32 	%r17, %r6, -1;
	setp.ge.s32 	%p4, %r12, %r17;
	or.pred  	%p5, %p3, %p4;
	add.s32 	%r18, %r7, -1;
	setp.ge.s32 	%p6, %r16, %r18;
	or.pred  	%p7, %p5, %p6;
	@%p7 bra 	$L__BB3_4;
	cvta.to.global.u64 	%rd4, %rd2;
	mad.lo.s32 	%r3, %r6, %r16, %r12;
	mul.wide.s32 	%rd5, %r3, 4;
	add.s64 	%rd6, %rd4, %rd5;
	ld.global.u32 	%r19, [%rd6];
	setp.lt.s32 	%p8, %r19, %r5;
	@%p8 bra 	$L__BB3_3;
	add.s64 	%rd8, %rd1, %rd5;
	mov.b32 	%r20, 255;
	st.global.u32 	[%rd8], %r20;
	bra.uni 	$L__BB3_4;
$L__BB3_3:
	add.s64 	%rd10, %rd1, %rd5;
	mov.b32 	%r21, 0;
	st.global.u32 	[%rd10], %r21;
$L__BB3_4:
	ret;

}
	// .globl	_Z22hysteresis_edgesKernelPKiPiiiiPb
.visible .entry _Z22hysteresis_edgesKernelPKiPiiiiPb(
	.param .u64 .ptr .align 1 _Z22hysteresis_edgesKernelPKiPiiiiPb_param_0,
	.param .u64 .ptr .align 1 _Z22hysteresis_edgesKernelPKiPiiiiPb_param_1,
	.param .u32 _Z22hysteresis_edgesKernelPKiPiiiiPb_param_2,
	.param .u32 _Z22hysteresis_edgesKernelPKiPiiiiPb_param_3,
	.param .u32 _Z22hysteresis_edgesKernelPKiPiiiiPb_param_4,
	.param .u64 .ptr .align 1 _Z22hysteresis_edgesKernelPKiPiiiiPb_param_5
)
{
	.reg .pred 	%p<18>;
	.reg .b16 	%rs<2>;
	.reg .b32 	%r<31>;
	.reg .b64 	%rd<15>;

	ld.param.u64 	%rd5, [_Z22hysteresis_edgesKernelPKiPiiiiPb_param_0];
	ld.param.u64 	%rd7, [_Z22hysteresis_edgesKernelPKiPiiiiPb_param_1];
	ld.param.u32 	%r6, [_Z22hysteresis_edgesKernelPKiPiiiiPb_param_2];
	ld.param.u32 	%r7, [_Z22hysteresis_edgesKernelPKiPiiiiPb_param_3];
	ld.param.u32 	%r5, [_Z22hysteresis_edgesKernelPKiPiiiiPb_param_4];
	ld.param.u64 	%rd6, [_Z22hysteresis_edgesKernelPKiPiiiiPb_param_5];
	cvta.to.global.u64 	%rd1, %rd7;
	mov.u32 	%r9, %ctaid.x;
	mov.u32 	%r10, %ntid.x;
	mov.u32 	%r11, %tid.x;
	mad.lo.s32 	%r12, %r9, %r10, %r11;
	mov.u32 	%r13, %ctaid.y;
	mov.u32 	%r14, %ntid.y;
	mov.u32 	%r15, %tid.y;
	mad.lo.s32 	%r16, %r13, %r14, %r15;
	setp.lt.s32 	%p1, %r12, 1;
	setp.eq.s32 	%p2, %r16, 0;
	or.pred  	%p3, %p1, %p2;
	add.s32 	%r17, %r6, -1;
	setp.ge.s32 	%p4, %r12, %r17;
	or.pred  	%p5, %p3, %p4;
	add.s32 	%r18, %r7, -1;
	setp.ge.s32 	%p6, %r16, %r18;
	or.pred  	%p7, %p5, %p6;
	@%p7 bra 	$L__BB4_12;
	cvta.to.global.u64 	%rd8, %rd5;
	mad.lo.s32 	%r3, %r6, %r16, %r12;
	mul.wide.s32 	%rd9, %r3, 4;
	add.s64 	%rd10, %rd8, %rd9;
	ld.global.u32 	%r19, [%rd10];
	setp.lt.s32 	%p8, %r19, %r5;
	@%p8 bra 	$L__BB4_12;
	add.s64 	%rd2, %rd1, %rd9;
	ld.global.u32 	%r20, [%rd2];
	setp.ne.s32 	%p9, %r20, 0;
	@%p9 bra 	$L__BB4_12;
	sub.s32 	%r21, %r3, %r6;
	mul.wide.s32 	%rd12, %r21, 4;
	add.s64 	%rd3, %rd1, %rd12;
	ld.global.u32 	%r22, [%rd3];
	setp.ne.s32 	%p10, %r22, 0;
	@%p10 bra 	$L__BB4_11;
	mul.wide.s32 	%rd13, %r6, 4;
	add.s64 	%rd4, %rd2, %rd13;
	ld.global.u32 	%r23, [%rd4];
	setp.ne.s32 	%p11, %r23, 0;
	@%p11 bra 	$L__BB4_11;
	ld.global.u32 	%r24, [%rd2+-4];
	setp.ne.s32 	%p12, %r24, 0;
	@%p12 bra 	$L__BB4_11;
	ld.global.u32 	%r25, [%rd2+4];
	setp.ne.s32 	%p13, %r25, 0;
	@%p13 bra 	$L__BB4_11;
	ld.global.u32 	%r26, [%rd3+-4];
	setp.ne.s32 	%p14, %r26, 0;
	@%p14 bra 	$L__BB4_11;
	ld.global.u32 	%r27, [%rd3+4];
	setp.ne.s32 	%p15, %r27, 0;
	@%p15 bra 	$L__BB4_11;
	ld.global.u32 	%r28, [%rd4+-4];
	setp.ne.s32 	%p16, %r28, 0;
	@%p16 bra 	$L__BB4_11;
	ld.global.u32 	%r29, [%rd4+4];
	setp.eq.s32 	%p17, %r29, 0;
	@%p17 bra 	$L__BB4_12;
$L__BB4_11:
	mov.b32 	%r30, 255;
	st.global.u32 	[%rd2], %r30;
	cvta.to.global.u64 	%rd14, %rd6;
	mov.b16 	%rs1, 1;
	st.global.u8 	[%rd14], %rs1;
$L__BB4_12:
	ret;

}


// ===== COMPILED SASS (sm_100) =====

	.target	sm_100

	.elftype	@"ET_EXEC"


//--------------------- .note.nv.tkinfo           --------------------------
	.section	.note.nv.tkinfo,"",@"SHT_NOTE"
	.sectionflags	@"SHF_NOTE_NV_TKINFO"
	.tkinfo
        /*0018*/ 	.word	0x00000002
        /*0030*/ 	.string	""
        /*0030*/ 	.string	"ptxas"
        /*0030*/ 	.string	"Cuda compilation tools, release 13.0, V13.0.88"
        /*0030*/ 	.string	"Build cuda_13.0.r13.0/compiler.36424714_0"
        /*0030*/ 	.string	"-arch sm_100 -m 64 "



//--------------------- .note.nv.cuinfo           --------------------------
	.section	.note.nv.cuinfo,"",@"SHT_NOTE"
	.sectionflags	@"SHF_NOTE_NV_CUINFO"
        /*0018*/ 	.short	0x0002
        /*001a*/ 	.short	0x0064
        /*001c*/ 	.short	0x0082
	.zero		2


//--------------------- .nv.info                  --------------------------
	.section	.nv.info,"",@"SHT_CUDA_INFO"
	.align	4


	//----- nvinfo : EIATTR_REGCOUNT
	.align		4
        /*0000*/ 	.byte	0x04, 0x2f
        /*0002*/ 	.short	(.L_3 - .L_2)
	.align		4
.L_2:
        /*0004*/ 	.word	index@(_Z17convolutionKernelPKiPiPKfiii)
        /*0008*/ 	.word	0x0000001f


	//----- nvinfo : EIATTR_FRAME_SIZE
	.align		4
.L_3:
        /*000c*/ 	.byte	0x04, 0x11
        /*000e*/ 	.short	(.L_5 - .L_4)
	.align		4
.L_4:
        /*0010*/ 	.word	index@(_Z17convolutionKernelPKiPiPKfiii)
        /*0014*/ 	.word	0x00000000


	//----- nvinfo : EIATTR_REGCOUNT
	.align		4
.L_5:
        /*0018*/ 	.byte	0x04, 0x2f
        /*001a*/ 	.short	(.L_7 - .L_6)
	.align		4
.L_6:
        /*001c*/ 	.word	index@(_Z20mergeGradientsKernelPKiS0_Pii)
        /*0020*/ 	.word	0x0000000e


	//----- nvinfo : EIATTR_FRAME_SIZE
	.align		4
.L_7:
        /*0024*/ 	.byte	0x04, 0x11
        /*0026*/ 	.short	(.L_9 - .L_8)
	.align		4
.L_8:
        /*0028*/ 	.word	index@($__internal_2_$__cuda_sm20_sqrt_rn_f32_slowpath)
        /*002c*/ 	.word	0x00000000


	//----- nvinfo : EIATTR_FRAME_SIZE
	.align		4
.L_9:
        /*0030*/ 	.byte	0x04, 0x11
        /*0032*/ 	.short	(.L_11 - .L_10)
	.align		4
.L_10:
        /*0034*/ 	.word	index@(_Z20mergeGradientsKernelPKiS0_Pii)
        /*0038*/ 	.word	0x00000000


	//----- nvinfo : EIATTR_REGCOUNT
	.align		4
.L_11:
        /*003c*/ 	.byte	0x04, 0x2f
        /*003e*/ 	.short	(.L_13 - .L_12)
	.align		4
.L_12:
        /*0040*/ 	.word	index@(_Z29non_maximum_suppressionKernelPKiS0_S0_Piii)
        /*0044*/ 	.word	0x00000018


	//----- nvinfo : EIATTR_FRAME_SIZE
	.align		4
.L_13:
        /*0048*/ 	.byte	0x04, 0x11
        /*004a*/ 	.short	(.L_15 - .L_14)
	.align		4
.L_14:
        /*004c*/ 	.word	index@($__internal_1_$__cuda_sm3x_div_rn_noftz_f32_slowpath)
        /*0050*/ 	.word	0x00000000


	//----- nvinfo : EIATTR_FRAME_SIZE
	.align		4
.L_15:
        /*0054*/ 	.byte	0x04, 0x11
        /*0056*/ 	.short	(.L_17 - .L_16)
	.align		4
.L_16:
        /*0058*/ 	.word	index@($__internal_0_$__cuda_sm20_div_rn_f64_full)
        /*005c*/ 	.word	0x00000000


	//----- nvinfo : EIATTR_FRAME_SIZE
	.align		4
.L_17:
        /*0060*/ 	.byte	0x04, 0x11
        /*0062*/ 	.short	(.L_19 - .L_18)
	.align		4
.L_18:
        /*0064*/ 	.word	index@(_Z29non_maximum_suppressionKernelPKiS0_S0_Piii)
        /*0068*/ 	.word	0x00000000


	//----- nvinfo : EIATTR_REGCOUNT
	.align		4
.L_19:
        /*006c*/ 	.byte	0x04, 0x2f
        /*006e*/ 	.short	(.L_21 - .L_20)
	.align		4
.L_20:
        /*0070*/ 	.word	index@(_Z17first_edgesKernelPKiPiiii)
        /*0074*/ 	.word	0x0000000c


	//----- nvinfo : EIATTR_FRAME_SIZE
	.align		4
.L_21:
        /*0078*/ 	.byte	0x04, 0x11
        /*007a*/ 	.short	(.L_23 - .L_22)
	.align		4
.L_22:
        /*007c*/ 	.word	index@(_Z17first_edgesKernelPKiPiiii)
        /*0080*/ 	.word	0x00000000


	//----- nvinfo : EIATTR_REGCOUNT
	.align		4
.L_23:
        /*0084*/ 	.byte	0x04, 0x2f
        /*0086*/ 	.short	(.L_25 - .L_24)
	.align		4
.L_24:
        /*0088*/ 	.word	index@(_Z22hysteresis_edgesKernelPKiPiiiiPb)
        /*008c*/ 	.word	0x0000000a


	//----- nvinfo : EIATTR_FRAME_SIZE
	.align		4
.L_25:
        /*0090*/ 	.byte	0x04, 0x11
        /*0092*/ 	.short	(.L_27 - .L_26)
	.align		4
.L_26:
        /*0094*/ 	.word	index@(_Z22hysteresis_edgesKernelPKiPiiiiPb)
        /*0098*/ 	.word	0x00000000


	//----- nvinfo : EIATTR_MIN_STACK_SIZE
	.align		4
.L_27:
        /*009c*/ 	.byte	0x04, 0x12
        /*009e*/ 	.short	(.L_29 - .L_28)
	.align		4
.L_28:
        /*00a0*/ 	.word	index@(_Z22hysteresis_edgesKernelPKiPiiiiPb)
        /*00a4*/ 	.word	0x00000000


	//----- nvinfo : EIATTR_MIN_STACK_SIZE
	.align		4
.L_29:
        /*00a8*/ 	.byte	0x04, 0x12
        /*00aa*/ 	.short	(.L_31 - .L_30)
	.align		4
.L_30:
        /*00ac*/ 	.word	index@(_Z17first_edgesKernelPKiPiiii)
        /*00b0*/ 	.word	0x00000000


	//----- nvinfo : EIATTR_MIN_STACK_SIZE
	.align		4
.L_31:
        /*00b4*/ 	.byte	0x04, 0x12
        /*00b6*/ 	.short	(.L_33 - .L_32)
	.align		4
.L_32:
        /*00b8*/ 	.word	index@(_Z29non_maximum_suppressionKernelPKiS0_S0_Piii)
        /*00bc*/ 	.word	0x00000000


	//----- nvinfo : EIATTR_MIN_STACK_SIZE
	.align		4
.L_33:
        /*00c0*/ 	.byte	0x04, 0x12
        /*00c2*/ 	.short	(.L_35 - .L_34)
	.align		4
.L_34:
        /*00c4*/ 	.word	index@(_Z20mergeGradientsKernelPKiS0_Pii)
        /*00c8*/ 	.word	0x00000000


	//----- nvinfo : EIATTR_MIN_STACK_SIZE
	.align		4
.L_35:
        /*00cc*/ 	.byte	0x04, 0x12
        /*00ce*/ 	.short	(.L_37 - .L_36)
	.align		4
.L_36:
        /*00d0*/ 	.word	index@(_Z17convolutionKernelPKiPiPKfiii)
        /*00d4*/ 	.word	0x00000000
.L_37:


//--------------------- .nv.compat                --------------------------
	.section	.nv.compat,"",@"SHT_CUDA_COMPAT_INFO"
	.align	4
        /*0000*/ 	.byte	0x02, 0x09, 0x00, 0x00, 0x02, 0x02, 0x01, 0x00, 0x02, 0x05, 0x05, 0x00, 0x03, 0x07, 0x01, 0x01
        /*0010*/ 	.byte	0x02, 0x03, 0x00, 0x00, 0x02, 0x06, 0x01, 0x00, 0x04, 0x0b, 0x08, 0x00, 0x01, 0x00, 0x00, 0x00
        /*0020*/ 	.byte	0x00, 0x00, 0x00, 0x00


//--------------------- .nv.info._Z22hysteresis_edgesKernelPKiPiiiiPb --------------------------
	.section	.nv.info._Z22hysteresis_edgesKernelPKiPiiiiPb,"",@"SHT_CUDA_INFO"
	.sectionflags	@""
	.align	4


	//----- nvinfo : EIATTR_CUDA_API_VERSION
	.align		4
        /*0000*/ 	.byte	0x04, 0x37
        /*0002*/ 	.short	(.L_39 - .L_38)
.L_38:
        /*0004*/ 	.word	0x00000082


	//----- nvinfo : EIATTR_KPARAM_INFO
	.align		4
.L_39:
        /*0008*/ 	.byte	0x04, 0x17
        /*000a*/ 	.short	(.L_41 - .L_40)
.L_40:
        /*000c*/ 	.word	0x00000000
        /*0010*/ 	.short	0x0005
        /*0012*/ 	.short	0x0020
        /*0014*/ 	.byte	0x00, 0xf5, 0x21, 0x00


	//----- nvinfo : EIATTR_KPARAM_INFO
	.align		4
.L_41:
        /*0018*/ 	.byte	0x04, 0x17
        /*001a*/ 	.short	(.L_43 - .L_42)
.L_42:
        /*001c*/ 	.word	0x00000000
        /*0020*/ 	.short	0x0004
        /*0022*/ 	.short	0x0018
        /*0024*/ 	.byte	0x00, 0xf0, 0x11, 0x00


	//----- nvinfo : EIATTR_KPARAM_INFO
	.align		4
.L_43:
        /*0028*/ 	.byte	0x04, 0x17
        /*002a*/ 	.short	(.L_45 - .L_44)
.L_44:
        /*002c*/ 	.word	0x00000000
        /*0030*/ 	.short	0x0003
        /*0032*/ 	.short	0x0014
        /*0034*/ 	.byte	0x00, 0xf0, 0x11, 0x00


	//----- nvinfo : EIATTR_KPARAM_INFO
	.align		4
.L_45:
        /*0038*/ 	.byte	0x04, 0x17
        /*003a*/ 	.short	(.L_47 - .L_46)
.L_46:
        /*003c*/ 	.word	0x00000000
        /*0040*/ 	.short	0x0002
        /*0042*/ 	.short	0x0010
        /*0044*/ 	.byte	0x00, 0xf0, 0x11, 0x00


	//----- nvinfo : EIATTR_KPARAM_INFO
	.align		4
.L_47:
        /*0048*/ 	.byte	0x04, 0x17
        /*004a*/ 	.short	(.L_49 - .L_48)
.L_48:
        /*004c*/ 	.word	0x00000000
        /*0050*/ 	.short	0x0001
        /*0052*/ 	.short	0x0008
        /*0054*/ 	.byte	0x00, 0xf5, 0x21, 0x00


	//----- nvinfo : EIATTR_KPARAM_INFO
	.align		4
.L_49:
        /*0058*/ 	.byte	0x04, 0x17
        /*005a*/ 	.short	(.L_51 - .L_50)
.L_50:
        /*005c*/ 	.word	0x00000000
        /*0060*/ 	.short	0x0000
        /*0062*/ 	.short	0x0000
        /*0064*/ 	.byte	0x00, 0xf5, 0x21, 0x00


	//----- nvinfo : EIATTR_SPARSE_MMA_MASK
	.align		4
.L_51:
        /*0068*/ 	.byte	0x03, 0x50
        /*006a*/ 	.short	0x0000


	//----- nvinfo : EIATTR_MAXREG_COUNT
	.align		4
        /*006c*/ 	.byte	0x03, 0x1b
        /*006e*/ 	.short	0x00ff


	//----- nvinfo : EIATTR_MERCURY_ISA_VERSION
	.align		4
        /*0070*/ 	.byte	0x03, 0x5f
        /*0072*/ 	.short	0x0101


	//----- nvinfo : EIATTR_VRC_CTA_INIT_COUNT
	.align		4
        /*0074*/ 	.byte	0x02, 0x4a
	.zero		1
	.zero		1


	//----- nvinfo : EIATTR_EXIT_INSTR_OFFSETS
	.align		4
        /*0078*/ 	.byte	0x04, 0x1c
        /*007a*/ 	.short	(.L_53 - .L_52)


	//   ....[0]....
.L_52:
        /*007c*/ 	.word	0x00000100


	//   ....[1]....
        /*0080*/ 	.word	0x00000180


	//   ....[2]....
        /*0084*/ 	.word	0x000001d0


	//   ....[3]....
        /*0088*/ 	.word	0x00000390


	//   ....[4]....
        /*008c*/ 	.word	0x00000400


	//----- nvinfo : EIATTR_CRS_STACK_SIZE
	.align		4
.L_53:
        /*0090*/ 	.byte	0x04, 0x1e
        /*0092*/ 	.short	(.L_55 - .L_54)
.L_54:
        /*0094*/ 	.word	0x00000000


	//----- nvinfo : EIATTR_CBANK_PARAM_SIZE
	.align		4
.L_55:
        /*0098*/ 	.byte	0x03, 0x19
        /*009a*/ 	.short	0x0028


	//----- nvinfo : EIATTR_PARAM_CBANK
	.align		4
        /*009c*/ 	.byte	0x04, 0x0a
        /*009e*/ 	.short	(.L_57 - .L_56)
	.align		4
.L_56:
        /*00a0*/ 	.word	index@(.nv.constant0._Z22hysteresis_edgesKernelPKiPiiiiPb)
        /*00a4*/ 	.short	0x0380
        /*00a6*/ 	.short	0x0028


	//----- nvinfo : EIATTR_SW_WAR
	.align		4
.L_57:
        /*00a8*/ 	.byte	0x04, 0x36
        /*00aa*/ 	.short	(.L_59 - .L_58)
.L_58:
        /*00ac*/ 	.word	0x00000008
.L_59:


//--------------------- .nv.info._Z17first_edgesKernelPKiPiiii --------------------------
	.section	.nv.info._Z17first_edgesKernelPKiPiiii,"",@"SHT_CUDA_INFO"
	.sectionflags	@""
	.align	4


	//----- nvinfo : EIATTR_CUDA_API_VERSION
	.align		4
        /*0000*/ 	.byte	0x04, 0x37
        /*0002*/ 	.short	(.L_61 - .L_60)
.L_60:
        /*0004*/ 	.word	0x00000082


	//----- nvinfo : EIATTR_KPARAM_INFO
	.align		4
.L_61:
        /*0008*/ 	.byte	0x04, 0x17
        /*000a*/ 	.short	(.L_63 - .L_62)
.L_62:
        /*000c*/ 	.word	0x00000000
        /*0010*/ 	.short	0x0004
        /*0012*/ 	.short	0x0018
        /*0014*/ 	.byte	0x00, 0xf0, 0x11, 0x00


	//----- nvinfo : EIATTR_KPARAM_INFO
	.align		4
.L_63:
        /*0018*/ 	.byte	0x04, 0x17
        /*001a*/ 	.short	(.L_65 - .L_64)
.L_64:
        /*001c*/ 	.word	0x00000000
        /*0020*/ 	.short	0x0003
        /*0022*/ 	.short	0x0014
        /*0024*/ 	.byte	0x00, 0xf0, 0x11, 0x00


	//----- nvinfo : EIATTR_KPARAM_INFO
	.align		4
.L_65:
        /*0028*/ 	.byte	0x04, 0x17
        /*002a*/ 	.short	(.L_67 - .L_66)
.L_66:
        /*002c*/ 	.word	0x00000000
        /*0030*/ 	.short	0x0002
        /*0032*/ 	.short	0x0010
        /*0034*/ 	.byte	0x00, 0xf0, 0x11, 0x00


	//----- nvinfo : EIATTR_KPARAM_INFO
	.align		4
.L_67:
        /*0038*/ 	.byte	0x04, 0x17
        /*003a*/ 	.short	(.L_69 - .L_68)
.L_68:
        /*003c*/ 	.word	0x00000000
        /*0040*/ 	.short	0x0001
        /*0042*/ 	.short	0x0008
        /*0044*/ 	.byte	0x00, 0xf5, 0x21, 0x00


	//----- nvinfo : EIATTR_KPARAM_INFO
	.align		4
.L_69:
        /*0048*/ 	.byte	0x04, 0x17
        /*004a*/ 	.short	(.L_71 - .L_70)
.L_70:
        /*004c*/ 	.word	0x00000000
        /*0050*/ 	.short	0x0000
        /*0052*/ 	.short	0x0000
        /*0054*/ 	.byte	0x00, 0xf5, 0x21, 0x00


	//----- nvinfo : EIATTR_SPARSE_MMA_MASK
	.align		4
.L_71:
        /*0058*/ 	.byte	0x03, 0x50
        /*005a*/ 	.short	0x0000


	//----- nvinfo : EIATTR_MAXREG_COUNT
	.align		4
        /*005c*/ 	.byte	0x03, 0x1b
        /*005e*/ 	.short	0x00ff


	//----- nvinfo : EIATTR_MERCURY_ISA_VERSION
	.align		4
        /*0060*/ 	.byte	0x03, 0x5f
        /*0062*/ 	.short	0x0101


	//----- nvinfo : EIATTR_VRC_CTA_INIT_COUNT
	.align		4
        /*0064*/ 	.byte	0x02, 0x4a
	.zero		1
	.zero		1


	//----- nvinfo : EIATTR_EXIT_INSTR_OFFSETS
	.align		4
        /*0068*/ 	.byte	0x04, 0x1c
        /*006a*/ 	.short	(.L_73 - .L_72)


	//   ....[0]....
.L_72:
        /*006c*/ 	.word	0x00000100


	//   ....[1]....
        /*0070*/ 	.word	0x000001c0


	//   ....[2]....
        /*0074*/ 	.word	0x00000200


	//----- nvinfo : EIATTR_CBANK_PARAM_SIZE
	.align		4
.L_73:
        /*0078*/ 	.byte	0x03, 0x19
        /*007a*/ 	.short	0x001c


	//----- nvinfo : EIATTR_PARAM_CBANK
	.align		4
        /*007c*/ 	.byte	0x04, 0x0a
        /*007e*/ 	.short	(.L_75 - .L_74)
	.align		4
.L_74:
        /*0080*/ 	.word	index@(.nv.constant0._Z17first_edgesKernelPKiPiiii)
        /*0084*/ 	.short	0x0380
        /*0086*/ 	.short	0x001c


	//----- nvinfo : EIATTR_SW_WAR
	.align		4
.L_75:
        /*0088*/ 	.byte	0x04, 0x36
        /*008a*/ 	.short	(.L_77 - .L_76)
.L_76:
        /*008c*/ 	.word	0x00000008
.L_77:


//--------------------- .nv.info._Z29non_maximum_suppressionKernelPKiS0_S0_Piii --------------------------
	.section	.nv.info._Z29non_maximum_suppressionKernelPKiS0_S0_Piii,"",@"SHT_CUDA_INFO"
	.sectionflags	@""
	.align	4


	//----- nvinfo : EIATTR_CUDA_API_VERSION
	.align		4
        /*0000*/ 	.byte	0x04, 0x37
        /*0002*/ 	.short	(.L_79 - .L_78)
.L_78:
        /*0004*/ 	.word	0x00000082


	//----- nvinfo : EIATTR_KPARAM_INFO
	.align		4
.L_79:
        /*0008*/ 	.byte	0x04, 0x17
        /*000a*/ 	.short	(.L_81 - .L_80)
.L_80:
        /*000c*/ 	.word	0x00000000
        /*0010*/ 	.short	0x0005
        /*0012*/ 	.short	0x0024
        /*0014*/ 	.byte	0x00, 0xf0, 0x11, 0x00


	//----- nvinfo : EIATTR_KPARAM_INFO
	.align		4
.L_81:
        /*0018*/ 	.byte	0x04, 0x17
        /*001a*/ 	.short	(.L_83 - .L_82)
.L_82:
        /*001c*/ 	.word	0x00000000
        /*0020*/ 	.short	0x0004
        /*0022*/ 	.short	0x0020
        /*0024*/ 	.byte	0x00, 0xf0, 0x11, 0x00


	//----- nvinfo : EIATTR_KPARAM_INFO
	.align		4
.L_83:
        /*0028*/ 	.byte	0x04, 0x17
        /*002a*/ 	.short	(.L_85 - .L_84)
.L_84:
        /*002c*/ 	.word	0x00000000
        /*0030*/ 	.short	0x0003
        /*0032*/ 	.short	0x0018
        /*0034*/ 	.byte	0x00, 0xf5, 0x21, 0x00


	//----- nvinfo : EIATTR_KPARAM_INFO
	.align		4
.L_85:
        /*0038*/ 	.byte	0x04, 0x17
        /*003a*/ 	.short	(.L_87 - .L_86)
.L_86:
        /*003c*/ 	.word	0x00000000
        /*0040*/ 	.short	0x0002
        /*0042*/ 	.short	0x0010
        /*0044*/ 	.byte	0x00, 0xf5, 0x21, 0x00


	//----- nvinfo : EIATTR_KPARAM_INFO
	.align		4
.L_87:
        /*0048*/ 	.byte	0x04, 0x17
        /*004a*/ 	.short	(.L_89 - .L_88)
.L_88:
        /*004c*/ 	.word	0x00000000
        /*0050*/ 	.short	0x0001
        /*0052*/ 	.short	0x0008
        /*0054*/ 	.byte	0x00, 0xf5, 0x21, 0x00


	//----- nvinfo : EIATTR_KPARAM_INFO
	.align		4
.L_89:
        /*0058*/ 	.byte	0x04, 0x17
        /*005a*/ 	.short	(.L_91 - .L_90)
.L_90:
        /*005c*/ 	.word	0x00000000
        /*0060*/ 	.short	0x0000
        /*0062*/ 	.short	0x0000
        /*0064*/ 	.byte	0x00, 0xf5, 0x21, 0x00


	//----- nvinfo : EIATTR_SPARSE_MMA_MASK
	.align		4
.L_91:
        /*0068*/ 	.byte	0x03, 0x50
        /*006a*/ 	.short	0x0000


	//----- nvinfo : EIATTR_MAXREG_COUNT
	.align		4
        /*006c*/ 	.byte	0x03, 0x1b
        /*006e*/ 	.short	0x00ff


	//----- nvinfo : EIATTR_MERCURY_ISA_VERSION
	.align		4
        /*0070*/ 	.byte	0x03, 0x5f
        /*0072*/ 	.short	0x0101


	//----- nvinfo : EIATTR_VRC_CTA_INIT_COUNT
	.align		4
        /*0074*/ 	.byte	0x02, 0x4a
	.zero		1
	.zero		1


	//----- nvinfo : EIATTR_EXIT_INSTR_OFFSETS
	.align		4
        /*0078*/ 	.byte	0x04, 0x1c
        /*007a*/ 	.short	(.L_93 - .L_92)


	//   ....[0]....
.L_92:
        /*007c*/ 	.word	0x00000100


	//   ....[1]....
        /*0080*/ 	.word	0x00000f30


	//----- nvinfo : EIATTR_CRS_STACK_SIZE
	.align		4
.L_93:
        /*0084*/ 	.byte	0x04, 0x1e
        /*0086*/ 	.short	(.L_95 - .L_94)
.L_94:
        /*0088*/ 	.word	0x00000000


	//----- nvinfo : EIATTR_CBANK_PARAM_SIZE
	.align		4
.L_95:
        /*008c*/ 	.byte	0x03, 0x19
        /*008e*/ 	.short	0x0028


	//----- nvinfo : EIATTR_PARAM_CBANK
	.align		4
        /*0090*/ 	.byte	0x04, 0x0a
        /*0092*/ 	.short	(.L_97 - .L_96)
	.align		4
.L_96:
        /*0094*/ 	.word	index@(.nv.constant0._Z29non_maximum_suppressionKernelPKiS0_S0_Piii)
        /*0098*/ 	.short	0x0380
        /*009a*/ 	.short	0x0028


	//----- nvinfo : EIATTR_SW_WAR
	.align		4
.L_97:
        /*009c*/ 	.byte	0x04, 0x36
        /*009e*/ 	.short	(.L_99 - .L_98)
.L_98:
        /*00a0*/ 	.word	0x00000008
.L_99:


//--------------------- .nv.info._Z20mergeGradientsKernelPKiS0_Pii --------------------------
	.section	.nv.info._Z20mergeGradientsKernelPKiS0_Pii,"",@"SHT_CUDA_INFO"
	.sectionflags	@""
	.align	4


	//----- nvinfo : EIATTR_CUDA_API_VERSION
	.align		4
        /*0000*/ 	.byte	0x04, 0x37
        /*0002*/ 	.short	(.L_101 - .L_100)
.L_100:
        /*0004*/ 	.word	0x00000082


	//----- nvinfo : EIATTR_KPARAM_INFO
	.align		4
.L_101:
        /*0008*/ 	.byte	0x04, 0x17
        /*000a*/ 	.short	(.L_103 - .L_102)
.L_102:
        /*000c*/ 	.word	0x00000000
        /*0010*/ 	.short	0x0003
        /*0012*/ 	.short	0x0018
        /*0014*/ 	.byte	0x00, 0xf0, 0x11, 0x00


	//----- nvinfo : EIATTR_KPARAM_INFO
	.align		4
.L_103:
        /*0018*/ 	.byte	0x04, 0x17
        /*001a*/ 	.short	(.L_105 - .L_104)
.L_104:
        /*001c*/ 	.word	0x00000000
        /*0020*/ 	.short	0x0002
        /*0022*/ 	.short	0x0010
        /*0024*/ 	.byte	0x00, 0xf5, 0x21, 0x00


	//----- nvinfo : EIATTR_KPARAM_INFO
	.align		4
.L_105:
        /*0028*/ 	.byte	0x04, 0x17
        /*002a*/ 	.short	(.L_107 - .L_106)
.L_106:
        /*002c*/ 	.word	0x00000000
        /*0030*/ 	.short	0x0001
        /*0032*/ 	.short	0x0008
        /*0034*/ 	.byte	0x00, 0xf5, 0x21, 0x00


	//----- nvinfo : EIATTR_KPARAM_INFO
	.align		4
.L_107:
        /*0038*/ 	.byte	0x04, 0x17
        /*003a*/ 	.short	(.L_109 - .L_108)
.L_108:
        /*003c*/ 	.word	0x00000000
        /*0040*/ 	.short	0x0000
        /*0042*/ 	.short	0x0000
        /*0044*/ 	.byte	0x00, 0xf5, 0x21, 0x00


	//----- nvinfo : EIATTR_SPARSE_MMA_MASK
	.align		4
.L_109:
        /*0048*/ 	.byte	0x03, 0x50
        /*004a*/ 	.short	0x0000


	//----- nvinfo : EIATTR_MAXREG_COUNT
	.align		4
        /*004c*/ 	.byte	0x03, 0x1b
        /*004e*/ 	.short	0x00ff


	//----- nvinfo : EIATTR_MERCURY_ISA_VERSION
	.align		4
        /*0050*/ 	.byte	0x03, 0x5f
        /*0052*/ 	.short	0x0101


	//----- nvinfo : EIATTR_VRC_CTA_INIT_COUNT
	.align		4
        /*0054*/ 	.byte	0x02, 0x4a
	.zero		1
	.zero		1


	//----- nvinfo : EIATTR_EXIT_INSTR_OFFSETS
	.align		4
        /*0058*/ 	.byte	0x04, 0x1c
        /*005a*/ 	.short	(.L_111 - .L_110)


	//   ....[0]....
.L_110:
        /*005c*/ 	.word	0x00000070


	//   ....[1]....
        /*0060*/ 	.word	0x00000310


	//----- nvinfo : EIATTR_CRS_STACK_SIZE
	.align		4
.L_111:
        /*0064*/ 	.byte	0x04, 0x1e
        /*0066*/ 	.short	(.L_113 - .L_112)
.L_112:
        /*0068*/ 	.word	0x00000000


	//----- nvinfo : EIATTR_CBANK_PARAM_SIZE
	.align		4
.L_113:
        /*006c*/ 	.byte	0x03, 0x19
        /*006e*/ 	.short	0x001c


	//----- nvinfo : EIATTR_PARAM_CBANK
	.align		4
        /*0070*/ 	.byte	0x04, 0x0a
        /*0072*/ 	.short	(.L_115 - .L_114)
	.align		4
.L_114:
        /*0074*/ 	.word	index@(.nv.constant0._Z20mergeGradientsKernelPKiS0_Pii)
        /*0078*/ 	.short	0x0380
        /*007a*/ 	.short	0x001c


	//----- nvinfo : EIATTR_SW_WAR
	.align		4
.L_115:
        /*007c*/ 	.byte	0x04, 0x36
        /*007e*/ 	.short	(.L_117 - .L_116)
.L_116:
        /*0080*/ 	.word	0x00000008
.L_117:


//--------------------- .nv.info._Z17convolutionKernelPKiPiPKfiii --------------------------
	.section	.nv.info._Z17convolutionKernelPKiPiPKfiii,"",@"SHT_CUDA_INFO"
	.sectionflags	@""
	.align	4


	//----- nvinfo : EIATTR_CUDA_API_VERSION
	.align		4
        /*0000*/ 	.byte	0x04, 0x37
        /*0002*/ 	.short	(.L_119 - .L_118)
.L_118:
        /*0004*/ 	.word	0x00000082


	//----- nvinfo : EIATTR_KPARAM_INFO
	.align		4
.L_119:
        /*0008*/ 	.byte	0x04, 0x17
        /*000a*/ 	.short	(.L_121 - .L_120)
.L_120:
        /*000c*/ 	.word	0x00000000
        /*0010*/ 	.short	0x0005
        /*0012*/ 	.short	0x0020
        /*0014*/ 	.byte	0x00, 0xf0, 0x11, 0x00


	//----- nvinfo : EIATTR_KPARAM_INFO
	.align		4
.L_121:
        /*0018*/ 	.byte	0x04, 0x17
        /*001a*/ 	.short	(.L_123 - .L_122)
.L_122:
        /*001c*/ 	.word	0x00000000
        /*0020*/ 	.short	0x0004
        /*0022*/ 	.short	0x001c
        /*0024*/ 	.byte	0x00, 0xf0, 0x11, 0x00


	//----- nvinfo : EIATTR_KPARAM_INFO
	.align		4
.L_123:
        /*0028*/ 	.byte	0x04, 0x17
        /*002a*/ 	.short	(.L_125 - .L_124)
.L_124:
        /*002c*/ 	.word	0x00000000
        /*0030*/ 	.short	0x0003
        /*0032*/ 	.short	0x0018
        /*0034*/ 	.byte	0x00, 0xf0, 0x11, 0x00


	//----- nvinfo : EIATTR_KPARAM_INFO
	.align		4
.L_125:
        /*0038*/ 	.byte	0x04, 0x17
        /*003a*/ 	.short	(.L_127 - .L_126)
.L_126:
        /*003c*/ 	.word	0x00000000
        /*0040*/ 	.short	0x0002
        /*0042*/ 	.short	0x0010
        /*0044*/ 	.byte	0x00, 0xf5, 0x21, 0x00


	//----- nvinfo : EIATTR_KPARAM_INFO
	.align		4
.L_127:
        /*0048*/ 	.byte	0x04, 0x17
        /*004a*/ 	.short	(.L_129 - .L_128)
.L_128:
        /*004c*/ 	.word	0x00000000
        /*0050*/ 	.short	0x0001
        /*0052*/ 	.short	0x0008
        /*0054*/ 	.byte	0x00, 0xf5, 0x21, 0x00


	//----- nvinfo : EIATTR_KPARAM_INFO
	.align		4
.L_129:
        /*0058*/ 	.byte	0x04, 0x17
        /*005a*/ 	.short	(.L_131 - .L_130)
.L_130:
        /*005c*/ 	.word	0x00000000
        /*0060*/ 	.short	0x0000
        /*0062*/ 	.short	0x0000
        /*0064*/ 	.byte	0x00, 0xf5, 0x21, 0x00


	//----- nvinfo : EIATTR_SPARSE_MMA_MASK
	.align		4
.L_131:
        /*0068*/ 	.byte	0x03, 0x50
        /*006a*/ 	.short	0x0000


	//----- nvinfo : EIATTR_MAXREG_COUNT
	.align		4
        /*006c*/ 	.byte	0x03, 0x1b
        /*006e*/ 	.short	0x00ff


	//----- nvinfo : EIATTR_MERCURY_ISA_VERSION
	.align		4
        /*0070*/ 	.byte	0x03, 0x5f
        /*0072*/ 	.short	0x0101


	//----- nvinfo : EIATTR_VRC_CTA_INIT_COUNT
	.align		4
        /*0074*/ 	.byte	0x02, 0x4a
	.zero		1
	.zero		1


	//----- nvinfo : EIATTR_EXIT_INSTR_OFFSETS
	.align		4
        /*0078*/ 	.byte	0x04, 0x1c
        /*007a*/ 	.short	(.L_133 - .L_132)


	//   ....[0]....
.L_132:
        /*007c*/ 	.word	0x00000140


	//   ....[1]....
        /*0080*/ 	.word	0x000009b0


	//----- nvinfo : EIATTR_CBANK_PARAM_SIZE
	.align		4
.L_133:
        /*0084*/ 	.byte	0x03, 0x19
        /*0086*/ 	.short	0x0024


	//----- nvinfo : EIATTR_PARAM_CBANK
	.align		4
        /*0088*/ 	.byte	0x04, 0x0a
        /*008a*/ 	.short	(.L_135 - .L_134)
	.align		4
.L_134:
        /*008c*/ 	.word	index@(.nv.constant0._Z17convolutionKernelPKiPiPKfiii)
        /*0090*/ 	.short	0x0380
        /*0092*/ 	.short	0x0024


	//----- nvinfo : EIATTR_SW_WAR
	.align		4
.L_135:
        /*0094*/ 	.byte	0x04, 0x36
        /*0096*/ 	.short	(.L_137 - .L_136)
.L_136:
        /*0098*/ 	.word	0x00000008
.L_137:


//--------------------- .nv.callgraph             --------------------------
	.section	.nv.callgraph,"",@"SHT_CUDA_CALLGRAPH"
	.align	4
	.sectionentsize	8
	.align		4
        /*0000*/ 	.word	0x00000000
	.align		4
        /*0004*/ 	.word	0xffffffff
	.align		4
        /*0008*/ 	.word	0x00000000
	.align		4
        /*000c*/ 	.word	0xfffffffe
	.align		4
        /*0010*/ 	.word	0x00000000
	.align		4
        /*0014*/ 	.word	0xfffffffd
	.align		4
        /*0018*/ 	.word	0x00000000
	.align		4
        /*001c*/ 	.word	0xfffffffc


//--------------------- .nv.constant3             --------------------------
	.section	.nv.constant3,"a",@progbits
	.align	4
.nv.constant3:
	.type		SOBEL_X,@object
	.size		SOBEL_X,(SOBEL_Y - SOBEL_X)
SOBEL_X:
	.zero		36
	.type		SOBEL_Y,@object
	.size		SOBEL_Y,(.L_1 - SOBEL_Y)
SOBEL_Y:
	.zero		36
.L_1:


//--------------------- .text._Z22hysteresis_edgesKernelPKiPiiiiPb --------------------------
	.section	.text._Z22hysteresis_edgesKernelPKiPiiiiPb,"ax",@progbits
	.align	128
        .global         _Z22hysteresis_edgesKernelPKiPiiiiPb
        .type           _Z22hysteresis_edgesKernelPKiPiiiiPb,@function
        .size           _Z22hysteresis_edgesKernelPKiPiiiiPb,(.L_x_55 - _Z22hysteresis_edgesKernelPKiPiiiiPb)
        .other          _Z22hysteresis_edgesKernelPKiPiiiiPb,@"STO_CUDA_ENTRY STV_DEFAULT"
_Z22hysteresis_edgesKernelPKiPiiiiPb:
.text._Z22hysteresis_edgesKernelPKiPiiiiPb:
[----:B------:R-:W-:Y:S01]  /*0000*/  LDC R1, c[0x0][0x37c] ;  /* 0x0000df00ff017b82 */ /* 0x000fe20000000800 */
[----:B------:R-:W0:Y:S07]  /*0010*/  S2R R5, SR_TID.Y ;  /* 0x0000000000057919 */ /* 0x000e2e0000002200 */
[----:B------:R-:W1:Y:S01]  /*0020*/  LDC R7, c[0x0][0x360] ;  /* 0x0000d800ff077b82 */ /* 0x000e620000000800 */
[----:B------:R-:W1:Y:S07]  /*0030*/  S2R R4, SR_TID.X ;  /* 0x0000000000047919 */ /* 0x000e6e0000002100 */
[----:B------:R-:W0:Y:S08]  /*0040*/  S2UR UR5, SR_CTAID.Y ;  /* 0x00000000000579c3 */ /* 0x000e300000002600 */
[----:B------:R-:W0:Y:S08]  /*0050*/  LDC R0, c[0x0][0x364] ;  /* 0x0000d900ff007b82 */ /* 0x000e300000000800 */
[----:B------:R-:W1:Y:S08]  /*0060*/  S2UR UR4, SR_CTAID.X ;  /* 0x00000000000479c3 */ /* 0x000e700000002500 */
[----:B------:R-:W2:Y:S01]  /*0070*/  LDC.64 R2, c[0x0][0x390] ;  /* 0x0000e400ff027b82 */ /* 0x000ea20000000a00 */
[----:B0-----:R-:W-:-:S05]  /*0080*/  IMAD R0, R0, UR5, R5 ;  /* 0x0000000500007c24 */ /* 0x001fca000f8e0205 */
[----:B------:R-:W-:Y:S01]  /*0090*/  ISETP.NE.AND P0, PT, R0, RZ, PT ;  /* 0x000000ff0000720c */ /* 0x000fe20003f05270 */
[----:B-1----:R-:W-:-:S05]  /*00a0*/  IMAD R7, R7, UR4, R4 ;  /* 0x0000000407077c24 */ /* 0x002fca000f8e0204 */
[----:B------:R-:W-:Y:S01]  /*00b0*/  ISETP.LT.OR P0, PT, R7, 0x1, !P0 ;  /* 0x000000010700780c */ /* 0x000fe20004701670 */
[----:B--2---:R-:W-:Y:S02]  /*00c0*/  VIADD R4, R2, 0xffffffff ;  /* 0xffffffff02047836 */ /* 0x004fe40000000000 */
[----:B------:R-:W-:-:S03]  /*00d0*/  VIADD R3, R3, 0xffffffff ;  /* 0xffffffff03037836 */ /* 0x000fc60000000000 */
[----:B------:R-:W-:-:S04]  /*00e0*/  ISETP.GE.OR P0, PT, R7, R4, P0 ;  /* 0x000000040700720c */ /* 0x000fc80000706670 */
[----:B------:R-:W-:-:S13]  /*00f0*/  ISETP.GE.OR P0, PT, R0, R3, P0 ;  /* 0x000000030000720c */ /* 0x000fda0000706670 */
[----:B------:R-:W-:Y:S05]  /*0100*/  @P0 EXIT ;  /* 0x000000000000094d */ /* 0x000fea0003800000 */
[----:B------:R-:W0:Y:S01]  /*0110*/  LDC.64 R4, c[0x0][0x380] ;  /* 0x0000e000ff047b82 */ /* 0x000e220000000a00 */
[----:B------:R-:W1:Y:S01]  /*0120*/  LDCU.64 UR4, c[0x0][0x358] ;  /* 0x00006b00ff0477ac */ /* 0x000e620008000a00 */
[----:B------:R-:W-:Y:S01]  /*0130*/  IMAD R3, R0, R2, R7 ;  /* 0x0000000200037224 */ /* 0x000fe200078e0207 */
[----:B------:R-:W2:Y:S03]  /*0140*/  LDCU UR6, c[0x0][0x398] ;  /* 0x00007300ff0677ac */ /* 0x000ea60008000800 */
[----:B0-----:R-:W-:-:S06]  /*0150*/  IMAD.WIDE R4, R3, 0x4, R4 ;  /* 0x0000000403047825 */ /* 0x001fcc00078e0204 */
[----:B-1----:R-:W2:Y:S02]  /*0160*/  LDG.E R4, desc[UR4][R4.64] ;  /* 0x0000000404047981 */ /* 0x002ea4000c1e1900 */
[----:B--2---:R-:W-:-:S13]  /*0170*/  ISETP.GE.AND P0, PT, R4, UR6, PT ;  /* 0x0000000604007c0c */ /* 0x004fda000bf06270 */
[----:B------:R-:W-:Y:S05]  /*0180*/  @!P0 EXIT ;  /* 0x000000000000894d */ /* 0x000fea0003800000 */
[----:B------:R-:W0:Y:S02]  /*0190*/  LDC.64 R6, c[0x0][0x388] ;  /* 0x0000e200ff067b82 */ /* 0x000e240000000a00 */
[----:B0-----:R-:W-:-:S05]  /*01a0*/  IMAD.WIDE R4, R3, 0x4, R6 ;  /* 0x0000000403047825 */ /* 0x001fca00078e0206 */
[----:B------:R-:W2:Y:S02]  /*01b0*/  LDG.E R0, desc[UR4][R4.64] ;  /* 0x0000000404007981 */ /* 0x000ea4000c1e1900 */
[----:B--2---:R-:W-:-:S13]  /*01c0*/  ISETP.NE.AND P0, PT, R0, RZ, PT ;  /* 0x000000ff0000720c */ /* 0x004fda0003f05270 */
[----:B------:R-:W-:Y:S05]  /*01d0*/  @P0 EXIT ;  /* 0x000000000000094d */ /* 0x000fea0003800000 */
[----:B------:R-:W-:-:S04]  /*01e0*/  IMAD.IADD R3, R3, 0x1, -R2 ;  /* 0x0000000103037824 */ /* 0x000fc800078e0a02 */
[----:B------:R-:W-:-:S05]  /*01f0*/  IMAD.WIDE R6, R3, 0x4, R6 ;  /* 0x0000000403067825 */ /* 0x000fca00078e0206 */
[----:B------:R-:W2:Y:S01]  /*0200*/  LDG.E R0, desc[UR4][R6.64] ;  /* 0x0000000406007981 */ /* 0x000ea2000c1e1900 */
[----:B------:R-:W-:Y:S01]  /*0210*/  BSSY.RECONVERGENT B0, `(.L_x_0) ;  /* 0x0000019000007945 */ /* 0x000fe20003800200 */
[----:B--2---:R-:W-:-:S13]  /*0220*/  ISETP.NE.AND P0, PT, R0, RZ, PT ;  /* 0x000000ff0000720c */ /* 0x004fda0003f05270 */
[----:B------:R-:W-:Y:S05]  /*0230*/  @P0 BRA `(.L_x_1) ;  /* 0x0000000000580947 */ /* 0x000fea0003800000 */
[----:B------:R-:W-:-:S05]  /*0240*/  IMAD.WIDE R2, R2, 0x4, R4 ;  /* 0x0000000402027825 */ /* 0x000fca00078e0204 */
[----:B------:R-:W2:Y:S02]  /*0250*/  LDG.E R0, desc[UR4][R2.64] ;  /* 0x0000000402007981 */ /* 0x000ea4000c1e1900 */
[----:B--2---:R-:W-:-:S13]  /*0260*/  ISETP.NE.AND P0, PT, R0, RZ, PT ;  /* 0x000000ff0000720c */ /* 0x004fda0003f05270 */
[----:B------:R-:W-:Y:S05]  /*0270*/  @P0 BRA `(.L_x_1) ;  /* 0x0000000000480947 */ /* 0x000fea0003800000 */
        /* <DEDUP_REMOVED lines=17> */
[----:B------:R-:W-:Y:S05]  /*0390*/  @!P0 EXIT ;  /* 0x000000000000894d */ /* 0x000fea0003800000 */
.L_x_1:
[----:B------:R-:W-:Y:S05]  /*03a0*/  BSYNC.RECONVERGENT B0 ;  /* 0x0000000000007941 */ /* 0x000fea0003800200 */
.L_x_0:
[----:B------:R-:W0:Y:S01]  /*03b0*/  LDC.64 R2, c[0x0][0x3a0] ;  /* 0x0000e800ff027b82 */ /* 0x000e220000000a00 */
[----:B------:R-:W-:Y:S02]  /*03c0*/  IMAD.MOV.U32 R7, RZ, RZ, 0xff ;  /* 0x000000ffff077424 */ /* 0x000fe400078e00ff */
[----:B------:R-:W-:-:S03]  /*03d0*/  IMAD.MOV.U32 R0, RZ, RZ, 0x1 ;  /* 0x00000001ff007424 */ /* 0x000fc600078e00ff */
[----:B------:R-:W-:Y:S04]  /*03e0*/  STG.E desc[UR4][R4.64], R7 ;  /* 0x0000000704007986 */ /* 0x000fe8000c101904 */
[----:B0-----:R-:W-:Y:S01]  /*03f0*/  STG.E.U8 desc[UR4][R2.64], R0 ;  /* 0x0000000002007986 */ /* 0x001fe2000c101104 */
[----:B------:R-:W-:Y:S05]  /*0400*/  EXIT ;  /* 0x000000000000794d */ /* 0x000fea0003800000 */
.L_x_2:
[----:B------:R-:W-:-:S00]  /*0410*/  BRA `(.L_x_2) ;  /* 0xfffffffc00fc7947 */ /* 0x000fc0000383ffff */
[----:B------:R-:W-:-:S00]  /*0420*/  NOP ;  /* 0x0000000000007918 */ /* 0x000fc00000000000 */
        /* <DEDUP_REMOVED lines=13> */
.L_x_55:


//--------------------- .text._Z17first_edgesKernelPKiPiiii --------------------------
	.section	.text._Z17first_edgesKernelPKiPiiii,"ax",@progbits
	.align	128
        .global         _Z17first_edgesKernelPKiPiiii
        .type           _Z17first_edgesKernelPKiPiiii,@function
        .size           _Z17first_edgesKernelPKiPiiii,(.L_x_56 - _Z17first_edgesKernelPKiPiiii)
        .other          _Z17first_edgesKernelPKiPiiii,@"STO_CUDA_ENTRY STV_DEFAULT"
_Z17first_edgesKernelPKiPiiii:
.text._Z17first_edgesKernelPKiPiiii:
[----:B------:R-:W-:Y:S01]  /*0000*/  LDC R1, c[0x0][0x37c] ;  /* 0x0000df00ff017b82 */ /* 0x000fe20000000800 */
[----:B------:R-:W0:Y:S07]  /*0010*/  S2R R2, SR_TID.Y ;  /* 0x0000000000027919 */ /* 0x000e2e0000002200 */
[----:B------:R-:W1:Y:S01]  /*0020*/  LDC R0, c[0x0][0x360] ;  /* 0x0000d800ff007b82 */ /* 0x000e620000000800 */
[----:B------:R-:W2:Y:S01]  /*0030*/  LDCU.64 UR6, c[0x0][0x390] ;  /* 0x00007200ff0677ac */ /* 0x000ea20008000a00 */
[----:B------:R-:W1:Y:S06]  /*0040*/  S2R R3, SR_TID.X ;  /* 0x0000000000037919 */ /* 0x000e6c0000002100 */
[----:B------:R-:W0:Y:S08]  /*0050*/  S2UR UR5, SR_CTAID.Y ;  /* 0x00000000000579c3 */ /* 0x000e300000002600 */
[----:B------:R-:W0:Y:S08]  /*0060*/  LDC R5, c[0x0][0x364] ;  /* 0x0000d900ff057b82 */ /* 0x000e300000000800 */
[----:B------:R-:W1:Y:S01]  /*0070*/  S2UR UR4, SR_CTAID.X ;  /* 0x00000000000479c3 */ /* 0x000e620000002500 */
[----:B0-----:R-:W-:Y:S01]  /*0080*/  IMAD R5, R5, UR5, R2 ;  /* 0x0000000505057c24 */ /* 0x001fe2000f8e0202 */
[----:B--2---:R-:W-:-:S04]  /*0090*/  UIADD3 UR5, UPT, UPT, UR6, -0x1, URZ ;  /* 0xffffffff06057890 */ /* 0x004fc8000fffe0ff */
[----:B------:R-:W-:Y:S01]  /*00a0*/  ISETP.NE.AND P0, PT, R5, RZ, PT ;  /* 0x000000ff0500720c */ /* 0x000fe20003f05270 */
[----:B-1----:R-:W-:Y:S01]  /*00b0*/  IMAD R0, R0, UR4, R3 ;  /* 0x0000000400007c24 */ /* 0x002fe2000f8e0203 */
[----:B------:R-:W-:-:S04]  /*00c0*/  UIADD3 UR4, UPT, UPT, UR7, -0x1, URZ ;  /* 0xffffffff07047890 */ /* 0x000fc8000fffe0ff */
[----:B------:R-:W-:-:S04]  /*00d0*/  ISETP.LT.OR P0, PT, R0, 0x1, !P0 ;  /* 0x000000010000780c */ /* 0x000fc80004701670 */
[----:B------:R-:W-:-:S04]  /*00e0*/  ISETP.GE.OR P0, PT, R0, UR5, P0 ;  /* 0x0000000500007c0c */ /* 0x000fc80008706670 */
[----:B------:R-:W-:-:S13]  /*00f0*/  ISETP.GE.OR P0, PT, R5, UR4, P0 ;  /* 0x0000000405007c0c */ /* 0x000fda0008706670 */
[----:B------:R-:W-:Y:S05]  /*0100*/  @P0 EXIT ;  /* 0x000000000000094d */ /* 0x000fea0003800000 */
[----:B------:R-:W0:Y:S01]  /*0110*/  LDC.64 R2, c[0x0][0x380] ;  /* 0x0000e000ff027b82 */ /* 0x000e220000000a00 */
[----:B------:R-:W1:Y:S01]  /*0120*/  LDCU.64 UR4, c[0x0][0x358] ;  /* 0x00006b00ff0477ac */ /* 0x000e620008000a00 */
[----:B------:R-:W-:Y:S01]  /*0130*/  IMAD R7, R5, UR6, R0 ;  /* 0x0000000605077c24 */ /* 0x000fe2000f8e0200 */
[----:B------:R-:W2:Y:S03]  /*0140*/  LDCU UR7, c[0x0][0x398] ;  /* 0x00007300ff0777ac */ /* 0x000ea60008000800 */
[----:B0-----:R-:W-:-:S06]  /*0150*/  IMAD.WIDE R2, R7, 0x4, R2 ;  /* 0x0000000407027825 */ /* 0x001fcc00078e0202 */
[----:B-1----:R-:W2:Y:S02]  /*0160*/  LDG.E R2, desc[UR4][R2.64] ;  /* 0x0000000402027981 */ /* 0x002ea4000c1e1900 */
[----:B--2---:R-:W-:-:S13]  /*0170*/  ISETP.GE.AND P0, PT, R2, UR7, PT ;  /* 0x0000000702007c0c */ /* 0x004fda000bf06270 */
[----:B------:R-:W0:Y:S01]  /*0180*/  @P0 LDC.64 R4, c[0x0][0x388] ;  /* 0x0000e200ff040b82 */ /* 0x000e220000000a00 */
[----:B------:R-:W-:Y:S01]  /*0190*/  @P0 MOV R9, 0xff ;  /* 0x000000ff00090802 */ /* 0x000fe20000000f00 */
[----:B0-----:R-:W-:-:S05]  /*01a0*/  @P0 IMAD.WIDE R4, R7, 0x4, R4 ;  /* 0x0000000407040825 */ /* 0x001fca00078e0204 */
[----:B------:R0:W-:Y:S01]  /*01b0*/  @P0 STG.E desc[UR4][R4.64], R9 ;  /* 0x0000000904000986 */ /* 0x0001e2000c101904 */
[----:B------:R-:W-:Y:S05]  /*01c0*/  @P0 EXIT ;  /* 0x000000000000094d */ /* 0x000fea0003800000 */
[----:B------:R-:W1:Y:S02]  /*01d0*/  LDC.64 R2, c[0x0][0x388] ;  /* 0x0000e200ff027b82 */ /* 0x000e640000000a00 */
[----:B-1----:R-:W-:-:S05]  /*01e0*/  IMAD.WIDE R2, R7, 0x4, R2 ;  /* 0x0000000407027825 */ /* 0x002fca00078e0202 */
[----:B------:R-:W-:Y:S01]  /*01f0*/  STG.E desc[UR4][R2.64], RZ ;  /* 0x000000ff02007986 */ /* 0x000fe2000c101904 */
[----:B------:R-:W-:Y:S05]  /*0200*/  EXIT ;  /* 0x000000000000794d */ /* 0x000fea0003800000 */
.L_x_3:
        /* <DEDUP_REMOVED lines=15> */
.L_x_56:


//--------------------- .text._Z29non_maximum_suppressionKernelPKiS0_S0_Piii --------------------------
	.section	.text._Z29non_maximum_suppressionKernelPKiS0_S0_Piii,"ax",@progbits
	.align	128
        .global         _Z29non_maximum_suppressionKernelPKiS0_S0_Piii
        .type           _Z29non_maximum_suppressionKernelPKiS0_S0_Piii,@function
        .size           _Z29non_maximum_suppressionKernelPKiS0_S0_Piii,(.L_x_53 - _Z29non_maximum_suppressionKernelPKiS0_S0_Piii)
        .other          _Z29non_maximum_suppressionKernelPKiS0_S0_Piii,@"STO_CUDA_ENTRY STV_DEFAULT"
_Z29non_maximum_suppressionKernelPKiS0_S0_Piii:
.text._Z29non_maximum_suppressionKernelPKiS0_S0_Piii:
        /* <DEDUP_REMOVED lines=19> */
[----:B------:R-:W-:-:S06]  /*0130*/  IMAD R4, R3, R6, R4 ;  /* 0x0000000603047224 */ /* 0x000fcc00078e0204 */
[----:B------:R-:W2:Y:S01]  /*0140*/  LDC.64 R10, c[0x0][0x380] ;  /* 0x0000e000ff0a7b82 */ /* 0x000ea20000000a00 */
[----:B0-----:R-:W-:-:S05]  /*0150*/  IMAD.WIDE R8, R4, 0x4, R8 ;  /* 0x0000000404087825 */ /* 0x001fca00078e0208 */
[----:B-1----:R-:W3:Y:S01]  /*0160*/  LDG.E R6, desc[UR4][R8.64] ;  /* 0x0000000408067981 */ /* 0x002ee2000c1e1900 */
[----:B--2---:R-:W-:-:S05]  /*0170*/  IMAD.WIDE R10, R4, 0x4, R10 ;  /* 0x00000004040a7825 */ /* 0x004fca00078e020a */
[----:B------:R-:W2:Y:S01]  /*0180*/  LDG.E R2, desc[UR4][R10.64] ;  /* 0x000000040a027981 */ /* 0x000ea2000c1e1900 */
[----:B------:R-:W-:Y:S01]  /*0190*/  BSSY.RECONVERGENT B0, `(.L_x_4) ;  /* 0x0000011000007945 */ /* 0x000fe20003800200 */
[----:B---3--:R-:W-:Y:S02]  /*01a0*/  I2FP.F32.S32 R6, R6 ;  /* 0x0000000600067245 */ /* 0x008fe40000201400 */
[----:B--2---:R-:W-:-:S04]  /*01b0*/  I2FP.F32.S32 R7, R2 ;  /* 0x0000000200077245 */ /* 0x004fc80000201400 */
[----:B------:R-:W-:-:S04]  /*01c0*/  FSETP.GT.AND P2, PT, |R6|, |R7|, PT ;  /* 0x400000070600720b */ /* 0x000fc80003f44200 */
[----:B------:R-:W-:-:S04]  /*01d0*/  FSEL R3, |R6|, |R7|, P2 ;  /* 0x4000000706037208 */ /* 0x000fc80001000200 */
[----:B------:R-:W0:Y:S01]  /*01e0*/  MUFU.RCP R12, R3 ;  /* 0x00000003000c7308 */ /* 0x000e220000001000 */
[----:B------:R-:W-:-:S07]  /*01f0*/  FSEL R0, |R7|, |R6|, P2 ;  /* 0x4000000607007208 */ /* 0x000fce0001000200 */
[----:B------:R-:W1:Y:S01]  /*0200*/  FCHK P0, R0, R3 ;  /* 0x0000000300007302 */ /* 0x000e620000000000 */
[----:B0-----:R-:W-:-:S04]  /*0210*/  FFMA R13, -R3, R12, 1 ;  /* 0x3f800000030d7423 */ /* 0x001fc8000000010c */
[----:B------:R-:W-:-:S04]  /*0220*/  FFMA R13, R12, R13, R12 ;  /* 0x0000000d0c0d7223 */ /* 0x000fc8000000000c */
[----:B------:R-:W-:-:S04]  /*0230*/  FFMA R8, R0, R13, RZ ;  /* 0x0000000d00087223 */ /* 0x000fc800000000ff */
[----:B------:R-:W-:-:S04]  /*0240*/  FFMA R9, -R3, R8, R0 ;  /* 0x0000000803097223 */ /* 0x000fc80000000100 */
[----:B------:R-:W-:Y:S01]  /*0250*/  FFMA R8, R13, R9, R8 ;  /* 0x000000090d087223 */ /* 0x000fe20000000008 */
[----:B-1----:R-:W-:Y:S06]  /*0260*/  @!P0 BRA `(.L_x_5) ;  /* 0x00000000000c8947 */ /* 0x002fec0003800000 */
[----:B------:R-:W-:-:S07]  /*0270*/  MOV R8, 0x290 ;  /* 0x0000029000087802 */ /* 0x000fce0000000f00 */
[----:B------:R-:W-:Y:S05]  /*0280*/  CALL.REL.NOINC `($__internal_1_$__cuda_sm3x_div_rn_noftz_f32_slowpath) ;  /* 0x0000001000687944 */ /* 0x000fea0003c00000 */
[----:B------:R-:W-:-:S07]  /*0290*/  IMAD.MOV.U32 R8, RZ, RZ, R0 ;  /* 0x000000ffff087224 */ /* 0x000fce00078e0000 */
.L_x_5:
[----:B------:R-:W-:Y:S05]  /*02a0*/  BSYNC.RECONVERGENT B0 ;  /* 0x0000000000007941 */ /* 0x000fea0003800200 */
.L_x_4:
[----:B------:R-:W-:Y:S02]  /*02b0*/  IMAD.MOV.U32 R9, RZ, RZ, 0x3b33710b ;  /* 0x3b33710bff097424 */ /* 0x000fe400078e00ff */
[----:B------:R-:W-:Y:S01]  /*02c0*/  FMUL R0, R8, R8 ;  /* 0x0000000808007220 */ /* 0x000fe20000400000 */
[----:B------:R-:W-:Y:S01]  /*02d0*/  IMAD.MOV.U32 R10, RZ, RZ, 0x3f6ee581 ;  /* 0x3f6ee581ff0a7424 */ /* 0x000fe200078e00ff */
[----:B------:R-:W-:Y:S01]  /*02e0*/  ISETP.GE.AND P0, PT, R2, RZ, PT ;  /* 0x000000ff0200720c */ /* 0x000fe20003f06270 */
[----:B------:R-:W-:Y:S01]  /*02f0*/  UMOV UR6, 0x54442d18 ;  /* 0x54442d1800067882 */ /* 0x000fe20000000000 */
[----:B------:R-:W-:Y:S01]  /*0300*/  FFMA R9, R0, R9, -0.015681877732276916504 ;  /* 0xbc80774800097423 */ /* 0x000fe20000000009 */
[----:B------:R-:W-:Y:S01]  /*0310*/  FSETP.NEU.AND P3, PT, |R7|, |R6|, PT ;  /* 0x400000060700720b */ /* 0x000fe20003f6d200 */
[----:B------:R-:W-:Y:S01]  /*0320*/  FADD R7, |R6|, |R7| ;  /* 0x4000000706077221 */ /* 0x000fe20000000200 */
[----:B------:R-:W-:Y:S01]  /*0330*/  FSETP.NEU.AND P1, PT, R3, RZ, PT ;  /* 0x000000ff0300720b */ /* 0x000fe20003f2d000 */
[----:B------:R-:W-:Y:S01]  /*0340*/  FFMA R9, R0, R9, 0.042200751602649688721 ;  /* 0x3d2cdab200097423 */ /* 0x000fe20000000009 */
[----:B------:R-:W-:Y:S01]  /*0350*/  FSEL R2, R10, 1.8663789033889770508, P2 ;  /* 0x3feee5810a027808 */ /* 0x000fe20001000000 */
[----:B------:R-:W-:Y:S01]  /*0360*/  UMOV UR7, 0x400921fb ;  /* 0x400921fb00077882 */ /* 0x000fe20000000000 */
[----:B------:R-:W-:Y:S01]  /*0370*/  BSSY.RECONVERGENT B0, `(.L_x_6) ;  /* 0x000004b000007945 */ /* 0x000fe20003800200 */
[----:B------:R-:W-:-:S04]  /*0380*/  FFMA R9, R0, R9, -0.074792981147766113281 ;  /* 0xbd992d1000097423 */ /* 0x000fc80000000009 */
[----:B------:R-:W-:-:S04]  /*0390*/  FFMA R9, R0, R9, 0.10640415549278259277 ;  /* 0x3dd9ea6c00097423 */ /* 0x000fc80000000009 */
[----:B------:R-:W-:-:S04]  /*03a0*/  FFMA R9, R0, R9, -0.14207722246646881104 ;  /* 0xbe117cb100097423 */ /* 0x000fc80000000009 */
[----:B------:R-:W-:-:S04]  /*03b0*/  FFMA R9, R0, R9, 0.19993925094604492188 ;  /* 0x3e4cbce000097423 */ /* 0x000fc80000000009 */
[----:B------:R-:W-:-:S04]  /*03c0*/  FFMA R9, R0, R9, -0.33333197236061096191 ;  /* 0xbeaaaa7d00097423 */ /* 0x000fc80000000009 */
[----:B------:R-:W-:-:S04]  /*03d0*/  FMUL R9, R0, R9 ;  /* 0x0000000900097220 */ /* 0x000fc80000400000 */
[----:B------:R-:W-:-:S04]  /*03e0*/  FFMA R9, R9, R8, R8 ;  /* 0x0000000809097223 */ /* 0x000fc80000000008 */
[----:B------:R-:W-:-:S05]  /*03f0*/  FFMA R0, R10, 1.6832555532455444336, -R9 ;  /* 0x3fd774eb0a007823 */ /* 0x000fca0000000809 */
[-C--:B------:R-:W-:Y:S01]  /*0400*/  FSEL R11, R0, R9.reuse, P2 ;  /* 0x00000009000b7208 */ /* 0x080fe20001000000 */
[----:B------:R-:W-:Y:S01]  /*0410*/  IMAD.MOV.U32 R0, RZ, RZ, 0x4016cbe4 ;  /* 0x4016cbe4ff007424 */ /* 0x000fe200078e00ff */
[----:B------:R-:W-:-:S05]  /*0420*/  FSEL R9, R9, -R9, P2 ;  /* 0x8000000909097208 */ /* 0x000fca0001000000 */
[----:B------:R-:W-:Y:S01]  /*0430*/  @!P0 FFMA R11, R2, 1.6832555532455444336, R9 ;  /* 0x3fd774eb020b8823 */ /* 0x000fe20000000009 */
[----:B------:R-:W-:Y:S02]  /*0440*/  @!P3 FSEL R11, R0, 0.78539818525314331055, !P0 ;  /* 0x3f490fdb000bb808 */ /* 0x000fe40004000000 */
[----:B------:R-:W-:Y:S02]  /*0450*/  @!P1 FSEL R11, RZ, 3.1415927410125732422, P0 ;  /* 0x40490fdbff0b9808 */ /* 0x000fe40000000000 */
[----:B------:R-:W-:Y:S02]  /*0460*/  FSETP.NAN.AND P0, PT, R7, R7, PT ;  /* 0x000000070700720b */ /* 0x000fe40003f08000 */
[----:B------:R-:W-:-:S04]  /*0470*/  LOP3.LUT R6, R11, 0x80000000, R6, 0xb8, !PT ;  /* 0x800000000b067812 */ /* 0x000fc800078eb806 */
[----:B------:R-:W-:-:S04]  /*0480*/  FSEL R6, R7, R6, P0 ;  /* 0x0000000607067208 */ /* 0x000fc80000000000 */
[----:B------:R-:W0:Y:S02]  /*0490*/  F2F.F64.F32 R2, R6 ;  /* 0x0000000600027310 */ /* 0x000e240000201800 */
[----:B0-----:R-:W-:-:S06]  /*04a0*/  DADD R2, R2, UR6 ;  /* 0x0000000602027e29 */ /* 0x001fcc0008000000 */
[----:B------:R-:W0:Y:S02]  /*04b0*/  F2F.F32.F64 R0, R2 ;  /* 0x0000000200007310 */ /* 0x000e240000301000 */
[C---:B0-----:R-:W-:Y:S01]  /*04c0*/  FSETP.GEU.AND P0, PT, |R0|.reuse, 3.1415927410125732422, PT ;  /* 0x40490fdb0000780b */ /* 0x041fe20003f0e200 */
[----:B------:R-:W-:-:S12]  /*04d0*/  FADD R11, |R0|, -RZ ;  /* 0x800000ff000b7221 */ /* 0x000fd80000000200 */
[----:B------:R-:W-:Y:S05]  /*04e0*/  @!P0 BRA `(.L_x_7) ;  /* 0x0000000000cc8947 */ /* 0x000fea0003800000 */
[----:B------:R-:W-:-:S13]  /*04f0*/  FSETP.GTU.AND P0, PT, R11, 26353590, PT ;  /* 0x4bc90fdb0b00780b */ /* 0x000fda0003f0c000 */
[----:B------:R-:W-:Y:S05]  /*0500*/  @P0 BRA `(.L_x_8) ;  /* 0x00000000005c0947 */ /* 0x000fea0003800000 */
[----:B------:R-:W-:Y:S01]  /*0510*/  FMUL R2, R11, 0.31830987334251403809 ;  /* 0x3ea2f9830b027820 */ /* 0x000fe20000400000 */
[----:B------:R-:W-:Y:S05]  /*0520*/  BSSY.RECONVERGENT B1, `(.L_x_9) ;  /* 0x0000013000017945 */ /* 0x000fea0003800200 */
[----:B------:R-:W0:Y:S02]  /*0530*/  FRND.TRUNC R2, R2 ;  /* 0x0000000200027307 */ /* 0x000e24000020d000 */
[----:B0-----:R-:W-:-:S05]  /*0540*/  FFMA R6, R2, -3.1415927410125732422, R11 ;  /* 0xc0490fdb02067823 */ /* 0x001fca000000000b */
[----:B------:R-:W-:-:S13]  /*0550*/  ISETP.GE.U32.AND P0, PT, R6, 0x40490fdb, PT ;  /* 0x40490fdb0600780c */ /* 0x000fda0003f06070 */
[----:B------:R-:W-:Y:S05]  /*0560*/  @!P0 BRA `(.L_x_10) ;  /* 0x0000000000388947 */ /* 0x000fea0003800000 */
[----:B------:R-:W-:-:S04]  /*0570*/  ISETP.GE.U32.AND P0, PT, R6, -0x7fffffff, PT ;  /* 0x800000010600780c */ /* 0x000fc80003f06070 */
[----:B------:R-:W-:-:S09]  /*0580*/  FSETP.GEU.OR P1, PT, R6, -3.1415927410125732422, !P0 ;  /* 0xc0490fdb0600780b */ /* 0x000fd2000472e400 */
[----:B------:R-:W-:-:S04]  /*0590*/  @P0 FADD R3, R2, -1 ;  /* 0xbf80000002030421 */ /* 0x000fc80000000000 */
[----:B------:R-:W-:-:S04]  /*05a0*/  @!P1 FADD R3, R3, -1 ;  /* 0xbf80000003039421 */ /* 0x000fc80000000000 */
[----:B------:R-:W-:Y:S01]  /*05b0*/  @P0 IMAD.MOV.U32 R2, RZ, RZ, R3 ;  /* 0x000000ffff020224 */ /* 0x000fe200078e0003 */
[----:B------:R-:W-:Y:S06]  /*05c0*/  @P0 BRA `(.L_x_10) ;  /* 0x0000000000200947 */ /* 0x000fec0003800000 */
[----:B------:R-:W-:Y:S01]  /*05d0*/  FSETP.GE.AND P0, PT, R6, 6.2831854820251464844, PT ;  /* 0x40c90fdb0600780b */ /* 0x000fe20003f06000 */
[----:B------:R-:W-:-:S12]  /*05e0*/  FADD R2, R2, 1 ;  /* 0x3f80000002027421 */ /* 0x000fd80000000000 */
[----:B------:R-:W-:-:S04]  /*05f0*/  @P0 IMAD.MOV.U32 R3, RZ, RZ, 0x40490fdb ;  /* 0x40490fdbff030424 */ /* 0x000fc800078e00ff */
[----:B------:R-:W-:-:S05]  /*0600*/  @P0 FFMA R3, R3, -3, R6 ;  /* 0xc040000003030823 */ /* 0x000fca0000000006 */
[----:B------:R-:W-:Y:S01]  /*0610*/  FSETP.GE.AND P1, PT, R3, RZ, P0 ;  /* 0x000000ff0300720b */ /* 0x000fe20000726000 */
[----:B------:R-:W-:-:S12]  /*0620*/  @P0 FADD R3, R2, 1 ;  /* 0x3f80000002030421 */ /* 0x000fd80000000000 */
[----:B------:R-:W-:-:S04]  /*0630*/  @P1 FADD R3, R3, 1 ;  /* 0x3f80000003031421 */ /* 0x000fc80000000000 */
[----:B------:R-:W-:-:S07]  /*0640*/  @P0 IMAD.MOV.U32 R2, RZ, RZ, R3 ;  /* 0x000000ffff020224 */ /* 0x000fce00078e0003 */
.L_x_10:
[----:B------:R-:W-:Y:S05]  /*0650*/  BSYNC.RECONVERGENT B1 ;  /* 0x0000000000017941 */ /* 0x000fea0003800200 */
.L_x_9:
[----:B------:R-:W-:Y:S01]  /*0660*/  FFMA R11, R2, -3.1415927410125732422, R11 ;  /* 0xc0490fdb020b7823 */ /* 0x000fe2000000000b */
[----:B------:R-:W-:Y:S06]  /*0670*/  BRA `(.L_x_7) ;  /* 0x0000000000687947 */ /* 0x000fec0003800000 */
.L_x_8:
[C---:B------:R-:W-:Y:S01]  /*0680*/  LOP3.LUT R2, R11.reuse, 0xff800000, RZ, 0xc0, !PT ;  /* 0xff8000000b027812 */ /* 0x040fe200078ec0ff */
[----:B------:R-:W-:Y:S01]  /*0690*/  BSSY.RECONVERGENT B1, `(.L_x_11) ;  /* 0x0000016000017945 */ /* 0x000fe20003800200 */
[----:B------:R-:W-:-:S03]  /*06a0*/  ISETP.GT.U32.AND P0, PT, R11, 0x7f7fffff, PT ;  /* 0x7f7fffff0b00780c */ /* 0x000fc60003f04070 */
[----:B------:R-:W-:Y:S01]  /*06b0*/  VIADD R3, R2, 0xc0000000 ;  /* 0xc000000002037836 */ /* 0x000fe20000000000 */
[----:B------:R-:W-:Y:S01]  /*06c0*/  LOP3.LUT R2, R11, 0x7fffff, RZ, 0xc0, !PT ;  /* 0x007fffff0b027812 */ /* 0x000fe200078ec0ff */
[----:B------:R-:W-:-:S03]  /*06d0*/  IMAD.MOV.U32 R11, RZ, RZ, 0x7fffffff ;  /* 0x7fffffffff0b7424 */ /* 0x000fc600078e00ff */
[----:B------:R-:W-:Y:S02]  /*06e0*/  ISETP.NE.AND P1, PT, R3, RZ, PT ;  /* 0x000000ff0300720c */ /* 0x000fe40003f25270 */
[----:B------:R-:W-:Y:S02]  /*06f0*/  LOP3.LUT R2, R2, 0x3f800000, RZ, 0xfc, !PT ;  /* 0x3f80000002027812 */ /* 0x000fe400078efcff */
[----:B------:R-:W-:-:S09]  /*0700*/  FSEL R11, R11, 16777216, P0 ;  /* 0x4b8000000b0b7808 */ /* 0x000fd20000000000 */
[----:B------:R-:W-:Y:S05]  /*0710*/  @!P1 BRA `(.L_x_12) ;  /* 0x0000000000349947 */ /* 0x000fea0003800000 */
.L_x_13:
[----:B------:R-:W-:-:S05]  /*0720*/  VIMNMX.U32 R6, PT, PT, R3, 0xb800000, PT ;  /* 0x0b80000003067848 */ /* 0x000fca0003fe0000 */
[----:B------:R-:W-:Y:S02]  /*0730*/  IMAD.IADD R2, R6, 0x1, R2 ;  /* 0x0000000106027824 */ /* 0x000fe400078e0202 */
[----:B------:R-:W-:Y:S02]  /*0740*/  IMAD.IADD R3, R3, 0x1, -R6 ;  /* 0x0000000103037824 */ /* 0x000fe400078e0a06 */
[----:B------:R-:W-:-:S03]  /*0750*/  FMUL R7, R2, 0.63661974668502807617 ;  /* 0x3f22f98302077820 */ /* 0x000fc60000400000 */
[----:B------:R-:W-:Y:S01]  /*0760*/  ISETP.NE.AND P1, PT, R3, RZ, PT ;  /* 0x000000ff0300720c */ /* 0x000fe20003f25270 */
[----:B------:R-:W-:-:S04]  /*0770*/  FFMA R8, R7, -1.5707963705062866211, R2 ;  /* 0xbfc90fdb07087823 */ /* 0x000fc80000000002 */
[----:B------:R-:W-:-:S04]  /*0780*/  FFMA R7, R8, 0.63661974668502807617, R7 ;  /* 0x3f22f98308077823 */ /* 0x000fc80000000007 */
[----:B------:R-:W-:-:S04]  /*0790*/  FFMA R8, R7, -1.5707963705062866211, R2 ;  /* 0xbfc90fdb07087823 */ /* 0x000fc80000000002 */
[----:B------:R-:W-:-:S04]  /*07a0*/  FFMA.RZ R8, R8, 0.63661974668502807617, R7 ;  /* 0x3f22f98308087823 */ /* 0x000fc8000000c007 */
[----:B------:R-:W0:Y:S02]  /*07b0*/  FRND.TRUNC R7, R8 ;  /* 0x0000000800077307 */ /* 0x000e24000020d000 */
[----:B0-----:R-:W-:-:S05]  /*07c0*/  FFMA R2, R7, -1.5707963705062866211, R2 ;  /* 0xbfc90fdb07027823 */ /* 0x001fca0000000002 */
[----:B------:R-:W-:-:S13]  /*07d0*/  ISETP.NE.AND P0, PT, R2, RZ, PT ;  /* 0x000000ff0200720c */ /* 0x000fda0003f05270 */
[----:B------:R-:W-:Y:S05]  /*07e0*/  @P0 BRA P1, `(.L_x_13) ;  /* 0xfffffffc00cc0947 */ /* 0x000fea000083ffff */
.L_x_12:
[----:B------:R-:W-:Y:S05]  /*07f0*/  BSYNC.RECONVERGENT B1 ;  /* 0x0000000000017941 */ /* 0x000fea0003800200 */
.L_x_11:
[----:B------:R-:W-:-:S04]  /*0800*/  FMUL R2, R2, 1.1920928955078125e-07 ;  /* 0x3400000002027820 */ /* 0x000fc80000400000 */
[----:B------:R-:W-:-:S07]  /*0810*/  FMUL R11, R11, R2 ;  /* 0x000000020b0b7220 */ /* 0x000fce0000400000 */
.L_x_7:
[----:B------:R-:W-:Y:S05]  /*0820*/  BSYNC.RECONVERGENT B0 ;  /* 0x0000000000007941 */ /* 0x000fea0003800200 */
.L_x_6:
[----:B------:R-:W0:Y:S01]  /*0830*/  MUFU.RCP64H R7, 3.1415920257568359375 ;  /* 0x400921fb00077908 */ /* 0x000e220000001800 */
[----:B------:R-:W-:Y:S01]  /*0840*/  IMAD.MOV.U32 R2, RZ, RZ, 0x54442d18 ;  /* 0x54442d18ff027424 */ /* 0x000fe200078e00ff */
[C---:B------:R-:W-:Y:S01]  /*0850*/  FSETP.NAN.AND P0, PT, |R11|.reuse, |R11|, PT ;  /* 0x4000000b0b00720b */ /* 0x040fe20003f08200 */
[----:B------:R-:W-:Y:S01]  /*0860*/  IMAD.MOV.U32 R3, RZ, RZ, 0x400921fb ;  /* 0x400921fbff037424 */ /* 0x000fe200078e00ff */
[C---:B------:R-:W-:Y:S01]  /*0870*/  LOP3.LUT R0, R11.reuse, 0x80000000, R0, 0xb8, !PT ;  /* 0x800000000b007812 */ /* 0x040fe200078eb800 */
[----:B------:R-:W-:Y:S01]  /*0880*/  IMAD.MOV.U32 R6, RZ, RZ, 0x1 ;  /* 0x00000001ff067424 */ /* 0x000fe200078e00ff */
[----:B------:R-:W-:Y:S02]  /*0890*/  BSSY.RECONVERGENT B0, `(.L_x_14) ;  /* 0x0000013000007945 */ /* 0x000fe40003800200 */
[----:B------:R-:W-:-:S03]  /*08a0*/  FSEL R0, R11, R0, P0 ;  /* 0x000000000b007208 */ /* 0x000fc60000000000 */
[----:B0-----:R-:W-:-:S08]  /*08b0*/  DFMA R8, R6, -R2, 1 ;  /* 0x3ff000000608742b */ /* 0x001fd00000000802 */
[----:B------:R-:W-:-:S08]  /*08c0*/  DFMA R8, R8, R8, R8 ;  /* 0x000000080808722b */ /* 0x000fd00000000008 */
[----:B------:R-:W-:Y:S01]  /*08d0*/  DFMA R8, R6, R8, R6 ;  /* 0x000000080608722b */ /* 0x000fe20000000006 */
[----:B------:R-:W0:Y:S07]  /*08e0*/  F2F.F64.F32 R6, R0 ;  /* 0x0000000000067310 */ /* 0x000e2e0000201800 */
[----:B------:R-:W-:-:S08]  /*08f0*/  DFMA R10, R8, -R2, 1 ;  /* 0x3ff00000080a742b */ /* 0x000fd00000000802 */
[----:B------:R-:W-:Y:S01]  /*0900*/  DFMA R10, R8, R10, R8 ;  /* 0x0000000a080a722b */ /* 0x000fe20000000008 */
[----:B0-----:R-:W-:-:S07]  /*0910*/  FSETP.GEU.AND P1, PT, |R7|, 6.5827683646048100446e-37, PT ;  /* 0x036000000700780b */ /* 0x001fce0003f2e200 */
[----:B------:R-:W-:-:S08]  /*0920*/  DMUL R8, R6, R10 ;  /* 0x0000000a06087228 */ /* 0x000fd00000000000 */
[----:B------:R-:W-:-:S08]  /*0930*/  DFMA R2, R8, -R2, R6 ;  /* 0x800000020802722b */ /* 0x000fd00000000006 */
[----:B------:R-:W-:-:S10]  /*0940*/  DFMA R2, R10, R2, R8 ;  /* 0x000000020a02722b */ /* 0x000fd40000000008 */
[----:B------:R-:W-:-:S05]  /*0950*/  FFMA R8, RZ, 2.1426990032196044922, R3 ;  /* 0x400921fbff087823 */ /* 0x000fca0000000003 */
[----:B------:R-:W-:-:S13]  /*0960*/  FSETP.GT.AND P0, PT, |R8|, 1.469367938527859385e-39, PT ;  /* 0x001000000800780b */ /* 0x000fda0003f04200 */
[----:B------:R-:W-:Y:S05]  /*0970*/  @P0 BRA P1, `(.L_x_15) ;  /* 0x0000000000100947 */ /* 0x000fea0000800000 */
[----:B------:R-:W-:-:S07]  /*0980*/  MOV R0, 0x9a0 ;  /* 0x000009a000007802 */ /* 0x000fce0000000f00 */
[----:B------:R-:W-:Y:S05]  /*0990*/  CALL.REL.NOINC `($__internal_0_$__cuda_sm20_div_rn_f64_full) ;  /* 0x0000000400687944 */ /* 0x000fea0003c00000 */
[----:B------:R-:W-:Y:S02]  /*09a0*/  IMAD.MOV.U32 R2, RZ, RZ, R12 ;  /* 0x000000ffff027224 */ /* 0x000fe400078e000c */
[----:B------:R-:W-:-:S07]  /*09b0*/  IMAD.MOV.U32 R3, RZ, RZ, R13 ;  /* 0x000000ffff037224 */ /* 0x000fce00078e000d */
.L_x_15:
[----:B------:R-:W-:Y:S05]  /*09c0*/  BSYNC.RECONVERGENT B0 ;  /* 0x0000000000007941 */ /* 0x000fea0003800200 */
.L_x_14:
[----:B------:R-:W-:Y:S01]  /*09d0*/  DMUL R2, R2, 8 ;  /* 0x4020000002027828 */ /* 0x000fe20000000000 */
[----:B------:R-:W-:Y:S01]  /*09e0*/  BSSY.RECONVERGENT B0, `(.L_x_16) ;  /* 0x0000051000007945 */ /* 0x000fe20003800200 */
[----:B------:R-:W-:-:S08]  /*09f0*/  IMAD.MOV.U32 R0, RZ, RZ, RZ ;  /* 0x000000ffff007224 */ /* 0x000fd000078e00ff */
[----:B------:R-:W0:Y:S02]  /*0a00*/  F2I.F64.TRUNC R2, R2 ;  /* 0x0000000200027311 */ /* 0x000e24000030d100 */
[----:B0-----:R-:W-:-:S04]  /*0a10*/  SHF.R.S32.HI R7, RZ, 0x1f, R2 ;  /* 0x0000001fff077819 */ /* 0x001fc80000011402 */
[----:B------:R-:W-:-:S04]  /*0a20*/  LEA.HI R7, R7, R2, RZ, 0x3 ;  /* 0x0000000207077211 */ /* 0x000fc800078f18ff */
[----:B------:R-:W-:-:S05]  /*0a30*/  LOP3.LUT R7, R7, 0xfffffff8, RZ, 0xc0, !PT ;  /* 0xfffffff807077812 */ /* 0x000fca00078ec0ff */
[----:B------:R-:W-:-:S05]  /*0a40*/  IMAD.IADD R7, R2, 0x1, -R7 ;  /* 0x0000000102077824 */ /* 0x000fca00078e0a07 */
[----:B------:R-:W-:-:S13]  /*0a50*/  ISETP.GT.AND P0, PT, R7, 0x2, PT ;  /* 0x000000020700780c */ /* 0x000fda0003f04270 */
[----:B------:R-:W-:Y:S05]  /*0a60*/  @P0 BRA `(.L_x_17) ;  /* 0x0000000000540947 */ /* 0x000fea0003800000 */
[----:B------:R-:W-:-:S05]  /*0a70*/  VIADD R2, R7, 0xffffffff ;  /* 0xffffffff07027836 */ /* 0x000fca0000000000 */
[----:B------:R-:W-:-:S13]  /*0a80*/  ISETP.GE.U32.AND P0, PT, R2, 0x2, PT ;  /* 0x000000020200780c */ /* 0x000fda0003f06070 */
[----:B------:R-:W-:Y:S05]  /*0a90*/  @!P0 BRA `(.L_x_18) ;  /* 0x00000000000c8947 */ /* 0x000fea0003800000 */
[----:B------:R-:W-:-:S13]  /*0aa0*/  ISETP.NE.AND P0, PT, R7, RZ, PT ;  /* 0x000000ff0700720c */ /* 0x000fda0003f05270 */
[----:B------:R-:W-:Y:S05]  /*0ab0*/  @!P0 BRA `(.L_x_19) ;  /* 0x0000000000608947 */ /* 0x000fea0003800000 */
[----:B------:R-:W-:Y:S05]  /*0ac0*/  BRA `(.L_x_20) ;  /* 0x0000000400087947 */ /* 0x000fea0003800000 */
.L_x_18:
[----:B------:R-:W0:Y:S01]  /*0ad0*/  LDC.64 R6, c[0x0][0x390] ;  /* 0x0000e400ff067b82 */ /* 0x000e220000000a00 */
[----:B------:R-:W1:Y:S02]  /*0ae0*/  LDCU UR6, c[0x0][0x3a0] ;  /* 0x00007400ff0677ac */ /* 0x000e640008000800 */
[C---:B-1----:R-:W-:Y:S02]  /*0af0*/  VIADD R9, R4.reuse, -UR6 ;  /* 0x8000000604097c36 */ /* 0x042fe40008000000 */
[----:B0-----:R-:W-:-:S04]  /*0b00*/  IMAD.WIDE R2, R4, 0x4, R6 ;  /* 0x0000000404027825 */ /* 0x001fc800078e0206 */
[----:B------:R-:W-:Y:S01]  /*0b10*/  IMAD.WIDE R6, R9, 0x4, R6 ;  /* 0x0000000409067825 */ /* 0x000fe200078e0206 */
[----:B------:R-:W2:Y:S05]  /*0b20*/  LDG.E R8, desc[UR4][R2.64] ;  /* 0x0000000402087981 */ /* 0x000eaa000c1e1900 */
[----:B------:R-:W2:Y:S02]  /*0b30*/  LDG.E R7, desc[UR4][R6.64+0x4] ;  /* 0x0000040406077981 */ /* 0x000ea4000c1e1900 */
[----:B--2---:R-:W-:-:S13]  /*0b40*/  ISETP.GT.AND P0, PT, R8, R7, PT ;  /* 0x000000070800720c */ /* 0x004fda0003f04270 */
[----:B------:R-:W-:Y:S05]  /*0b50*/  @!P0 BRA `(.L_x_20) ;  /* 0x0000000000e48947 */ /* 0x000fea0003800000 */
[----:B------:R-:W-:-:S06]  /*0b60*/  IMAD.WIDE R2, R5, 0x4, R2 ;  /* 0x0000000405027825 */ /* 0x000fcc00078e0202 */
[----:B------:R-:W2:Y:S01]  /*0b70*/  LDG.E R2, desc[UR4][R2.64] ;  /* 0x0000000402027981 */ /* 0x000ea2000c1e1900 */
[----:B------:R-:W-:-:S05]  /*0b80*/  IMAD.MOV.U32 R5, RZ, RZ, R8 ;  /* 0x000000ffff057224 */ /* 0x000fca00078e0008 */
[----:B--2---:R-:W-:-:S13]  /*0b90*/  ISETP.GT.AND P0, PT, R5, R2, PT ;  /* 0x000000020500720c */ /* 0x004fda0003f04270 */
[----:B------:R-:W-:Y:S05]  /*0ba0*/  @P0 BRA `(.L_x_21) ;  /* 0x0000000000cc0947 */ /* 0x000fea0003800000 */
[----:B------:R-:W-:Y:S05]  /*0bb0*/  BRA `(.L_x_20) ;  /* 0x0000000000cc7947 */ /* 0x000fea0003800000 */
.L_x_17:
[----:B------:R-:W-:-:S05]  /*0bc0*/  VIADD R2, R7, 0xfffffffd ;  /* 0xfffffffd07027836 */ /* 0x000fca0000000000 */
[----:B------:R-:W-:-:S13]  /*0bd0*/  ISETP.GE.U32.AND P0, PT, R2, 0x2, PT ;  /* 0x000000020200780c */ /* 0x000fda0003f06070 */
[----:B------:R-:W-:Y:S05]  /*0be0*/  @!P0 BRA `(.L_x_22) ;  /* 0x0000000000888947 */ /* 0x000fea0003800000 */
[----:B------:R-:W-:-:S05]  /*0bf0*/  VIADD R2, R7, 0xfffffffb ;  /* 0xfffffffb07027836 */ /* 0x000fca0000000000 */
[----:B------:R-:W-:-:S13]  /*0c00*/  ISETP.GE.U32.AND P0, PT, R2, 0x2, PT ;  /* 0x000000020200780c */ /* 0x000fda0003f06070 */
[----:B------:R-:W-:Y:S05]  /*0c10*/  @!P0 BRA `(.L_x_23) ;  /* 0x0000000000348947 */ /* 0x000fea0003800000 */
[----:B------:R-:W-:-:S13]  /*0c20*/  ISETP.NE.AND P0, PT, R7, 0x7, PT ;  /* 0x000000070700780c */ /* 0x000fda0003f05270 */
[----:B------:R-:W-:Y:S05]  /*0c30*/  @P0 BRA `(.L_x_20) ;  /* 0x0000000000ac0947 */ /* 0x000fea0003800000 */
.L_x_19:
[----:B------:R-:W0:Y:S02]  /*0c40*/  LDC.64 R2, c[0x0][0x390] ;  /* 0x0000e400ff027b82 */ /* 0x000e240000000a00 */
[----:B0-----:R-:W-:-:S05]  /*0c50*/  IMAD.WIDE R2, R4, 0x4, R2 ;  /* 0x0000000404027825 */ /* 0x001fca00078e0202 */
[----:B------:R-:W2:Y:S04]  /*0c60*/  LDG.E R6, desc[UR4][R2.64] ;  /* 0x0000000402067981 */ /* 0x000ea8000c1e1900 */
[----:B------:R-:W2:Y:S02]  /*0c70*/  LDG.E R5, desc[UR4][R2.64+-0x4] ;  /* 0xfffffc0402057981 */ /* 0x000ea4000c1e1900 */
[----:B--2---:R-:W-:-:S13]  /*0c80*/  ISETP.GT.AND P0, PT, R6, R5, PT ;  /* 0x000000050600720c */ /* 0x004fda0003f04270 */
[----:B------:R-:W-:Y:S05]  /*0c90*/  @!P0 BRA `(.L_x_20) ;  /* 0x0000000000948947 */ /* 0x000fea0003800000 */
[----:B------:R-:W2:Y:S01]  /*0ca0*/  LDG.E R2, desc[UR4][R2.64+0x4] ;  /* 0x0000040402027981 */ /* 0x000ea2000c1e1900 */
[----:B------:R-:W-:-:S05]  /*0cb0*/  IMAD.MOV.U32 R5, RZ, RZ, R6 ;  /* 0x000000ffff057224 */ /* 0x000fca00078e0006 */
[----:B--2---:R-:W-:-:S13]  /*0cc0*/  ISETP.GT.AND P0, PT, R5, R2, PT ;  /* 0x000000020500720c */ /* 0x004fda0003f04270 */
[----:B------:R-:W-:Y:S05]  /*0cd0*/  @P0 BRA `(.L_x_21) ;  /* 0x0000000000800947 */ /* 0x000fea0003800000 */
[----:B------:R-:W-:Y:S05]  /*0ce0*/  BRA `(.L_x_20) ;  /* 0x0000000000807947 */ /* 0x000fea0003800000 */
.L_x_23:
[----:B------:R-:W0:Y:S08]  /*0cf0*/  LDC R8, c[0x0][0x3a0] ;  /* 0x0000e800ff087b82 */ /* 0x000e300000000800 */
[----:B------:R-:W1:Y:S01]  /*0d00*/  LDC.64 R6, c[0x0][0x390] ;  /* 0x0000e400ff067b82 */ /* 0x000e620000000a00 */
[----:B0-----:R-:W-:-:S03]  /*0d10*/  IMAD.WIDE R2, R8, 0x4, RZ ;  /* 0x0000000408027825 */ /* 0x001fc600078e02ff */
[----:B------:R-:W-:Y:S02]  /*0d20*/  LOP3.LUT R5, R2, 0xfffffffc, RZ, 0x3c, !PT ;  /* 0xfffffffc02057812 */ /* 0x000fe400078e3cff */
[----:B------:R-:W-:Y:S01]  /*0d30*/  LOP3.LUT R3, RZ, R3, RZ, 0x33, !PT ;  /* 0x00000003ff037212 */ /* 0x000fe200078e33ff */
[----:B-1----:R-:W-:-:S03]  /*0d40*/  IMAD.WIDE R6, R4, 0x4, R6 ;  /* 0x0000000404067825 */ /* 0x002fc600078e0206 */
[----:B------:R-:W-:Y:S02]  /*0d50*/  IADD3 R2, P0, PT, R6, R5, RZ ;  /* 0x0000000506027210 */ /* 0x000fe40007f1e0ff */
[----:B------:R-:W2:Y:S03]  /*0d60*/  LDG.E R5, desc[UR4][R6.64] ;  /* 0x0000000406057981 */ /* 0x000ea6000c1e1900 */
[----:B------:R-:W-:-:S05]  /*0d70*/  IMAD.X R3, R7, 0x1, R3, P0 ;  /* 0x0000000107037824 */ /* 0x000fca00000e0603 */
[----:B------:R-:W2:Y:S02]  /*0d80*/  LDG.E R2, desc[UR4][R2.64] ;  /* 0x0000000402027981 */ /* 0x000ea4000c1e1900 */
[----:B--2---:R-:W-:-:S13]  /*0d90*/  ISETP.GT.AND P0, PT, R5, R2, PT ;  /* 0x000000020500720c */ /* 0x004fda0003f04270 */
[----:B------:R-:W-:Y:S05]  /*0da0*/  @!P0 BRA `(.L_x_20) ;  /* 0x0000000000508947 */ /* 0x000fea0003800000 */
[----:B------:R-:W-:-:S04]  /*0db0*/  VIADD R3, R8, 0x1 ;  /* 0x0000000108037836 */ /* 0x000fc80000000000 */
[----:B------:R-:W-:-:S06]  /*0dc0*/  IMAD.WIDE R2, R3, 0x4, R6 ;  /* 0x0000000403027825 */ /* 0x000fcc00078e0206 */
[----:B------:R-:W2:Y:S02]  /*0dd0*/  LDG.E R2, desc[UR4][R2.64] ;  /* 0x0000000402027981 */ /* 0x000ea4000c1e1900 */
[----:B--2---:R-:W-:-:S13]  /*0de0*/  ISETP.GT.AND P0, PT, R5, R2, PT ;  /* 0x000000020500720c */ /* 0x004fda0003f04270 */
[----:B------:R-:W-:Y:S05]  /*0df0*/  @!P0 BRA `(.L_x_20) ;  /* 0x00000000003c8947 */ /* 0x000fea0003800000 */
[----:B------:R-:W-:Y:S05]  /*0e00*/  BRA `(.L_x_21) ;  /* 0x0000000000347947 */ /* 0x000fea0003800000 */
.L_x_22:
[----:B------:R-:W0:Y:S08]  /*0e10*/  LDC R9, c[0x0][0x3a0] ;  /* 0x0000e800ff097b82 */ /* 0x000e300000000800 */
[----:B------:R-:W1:Y:S01]  /*0e20*/  LDC.64 R2, c[0x0][0x390] ;  /* 0x0000e400ff027b82 */ /* 0x000e620000000a00 */
[C---:B0-----:R-:W-:Y:S02]  /*0e30*/  IMAD.IADD R5, R4.reuse, 0x1, -R9 ;  /* 0x0000000104057824 */ /* 0x041fe400078e0a09 */
[----:B-1----:R-:W-:-:S04]  /*0e40*/  IMAD.WIDE R6, R4, 0x4, R2 ;  /* 0x0000000404067825 */ /* 0x002fc800078e0202 */
[----:B------:R-:W-:Y:S02]  /*0e50*/  IMAD.WIDE R2, R5, 0x4, R2 ;  /* 0x0000000405027825 */ /* 0x000fe400078e0202 */
[----:B------:R-:W2:Y:S04]  /*0e60*/  LDG.E R5, desc[UR4][R6.64] ;  /* 0x0000000406057981 */ /* 0x000ea8000c1e1900 */
[----:B------:R-:W2:Y:S02]  /*0e70*/  LDG.E R2, desc[UR4][R2.64] ;  /* 0x0000000402027981 */ /* 0x000ea4000c1e1900 */
[----:B--2---:R-:W-:-:S13]  /*0e80*/  ISETP.GT.AND P0, PT, R5, R2, PT ;  /* 0x000000020500720c */ /* 0x004fda0003f04270 */
[----:B------:R-:W-:Y:S05]  /*0e90*/  @!P0 BRA `(.L_x_20) ;  /* 0x0000000000148947 */ /* 0x000fea0003800000 */
[----:B------:R-:W-:-:S06]  /*0ea0*/  IMAD.WIDE R2, R9, 0x4, R6 ;  /* 0x0000000409027825 */ /* 0x000fcc00078e0206 */
[----:B------:R-:W2:Y:S02]  /*0eb0*/  LDG.E R2, desc[UR4][R2.64] ;  /* 0x0000000402027981 */ /* 0x000ea4000c1e1900 */
[----:B--2---:R-:W-:-:S13]  /*0ec0*/  ISETP.GT.AND P0, PT, R5, R2, PT ;  /* 0x000000020500720c */ /* 0x004fda0003f04270 */
[----:B------:R-:W-:Y:S05]  /*0ed0*/  @!P0 BRA `(.L_x_20) ;  /* 0x0000000000048947 */ /* 0x000fea0003800000 */
.L_x_21:
[----:B------:R-:W-:-:S07]  /*0ee0*/  IMAD.MOV.U32 R0, RZ, RZ, R5 ;  /* 0x000000ffff007224 */ /* 0x000fce00078e0005 */
.L_x_20:
[----:B------:R-:W-:Y:S05]  /*0ef0*/  BSYNC.RECONVERGENT B0 ;  /* 0x0000000000007941 */ /* 0x000fea0003800200 */
.L_x_16:
[----:B------:R-:W0:Y:S02]  /*0f00*/  LDC.64 R2, c[0x0][0x398] ;  /* 0x0000e600ff027b82 */ /* 0x000e240000000a00 */
[----:B0-----:R-:W-:-:S05]  /*0f10*/  IMAD.WIDE R4, R4, 0x4, R2 ;  /* 0x0000000404047825 */ /* 0x001fca00078e0202 */
[----:B------:R-:W-:Y:S01]  /*0f20*/  STG.E desc[UR4][R4.64], R0 ;  /* 0x0000000004007986 */ /* 0x000fe2000c101904 */
[----:B------:R-:W-:Y:S05]  /*0f30*/  EXIT ;  /* 0x000000000000794d */ /* 0x000fea0003800000 */
        .weak           $__internal_0_$__cuda_sm20_div_rn_f64_full
        .type           $__internal_0_$__cuda_sm20_div_rn_f64_full,@function
        .size           $__internal_0_$__cuda_sm20_div_rn_f64_full,($__internal_1_$__cuda_sm3x_div_rn_noftz_f32_slowpath - $__internal_0_$__cuda_sm20_div_rn_f64_full)
$__internal_0_$__cuda_sm20_div_rn_f64_full:
[----:B------:R-:W-:Y:S01]  /*0f40*/  IMAD.MOV.U32 R3, RZ, RZ, 0x3ff921fb ;  /* 0x3ff921fbff037424 */ /* 0x000fe200078e00ff */
[C---:B------:R-:W-:Y:S01]  /*0f50*/  FSETP.GEU.AND P1, PT, |R7|.reuse, 1.469367938527859385e-39, PT ;  /* 0x001000000700780b */ /* 0x040fe20003f2e200 */
[----:B------:R-:W-:Y:S01]  /*0f60*/  IMAD.MOV.U32 R2, RZ, RZ, 0x54442d18 ;  /* 0x54442d18ff027424 */ /* 0x000fe200078e00ff */
[----:B------:R-:W-:Y:S01]  /*0f70*/  LOP3.LUT R12, R7, 0x7ff00000, RZ, 0xc0, !PT ;  /* 0x7ff00000070c7812 */ /* 0x000fe200078ec0ff */
[----:B------:R-:W0:Y:S01]  /*0f80*/  MUFU.RCP64H R9, R3 ;  /* 0x0000000300097308 */ /* 0x000e220000001800 */
[----:B------:R-:W-:Y:S01]  /*0f90*/  IMAD.MOV.U32 R8, RZ, RZ, 0x1 ;  /* 0x00000001ff087424 */ /* 0x000fe200078e00ff */
[----:B------:R-:W-:Y:S01]  /*0fa0*/  BSSY.RECONVERGENT B1, `(.L_x_24) ;  /* 0x0000045000017945 */ /* 0x000fe20003800200 */
[----:B------:R-:W-:Y:S01]  /*0fb0*/  IMAD.MOV.U32 R13, RZ, RZ, 0x1ca00000 ;  /* 0x1ca00000ff0d7424 */ /* 0x000fe200078e00ff */
[----:B------:R-:W-:Y:S01]  /*0fc0*/  ISETP.GE.U32.AND P0, PT, R12, 0x40000000, PT ;  /* 0x400000000c00780c */ /* 0x000fe20003f06070 */
[----:B------:R-:W-:Y:S01]  /*0fd0*/  IMAD.MOV.U32 R19, RZ, RZ, 0x40000000 ;  /* 0x40000000ff137424 */ /* 0x000fe200078e00ff */
[----:B------:R-:W-:-:S02]  /*0fe0*/  MOV R18, R12 ;  /* 0x0000000c00127202 */ /* 0x000fc40000000f00 */
[----:B------:R-:W-:Y:S01]  /*0ff0*/  SEL R13, R13, 0x63400000, !P0 ;  /* 0x634000000d0d7807 */ /* 0x000fe20004000000 */
[----:B------:R-:W-:Y:S01]  /*1000*/  VIADD R21, R19, 0xffffffff ;  /* 0xffffffff13157836 */ /* 0x000fe20000000000 */
[----:B0-----:R-:W-:-:S08]  /*1010*/  DFMA R10, R8, -R2, 1 ;  /* 0x3ff00000080a742b */ /* 0x001fd00000000802 */
[----:B------:R-:W-:-:S08]  /*1020*/  DFMA R10, R10, R10, R10 ;  /* 0x0000000a0a0a722b */ /* 0x000fd0000000000a */
[----:B------:R-:W-:Y:S01]  /*1030*/  DFMA R14, R8, R10, R8 ;  /* 0x0000000a080e722b */ /* 0x000fe20000000008 */
[C-C-:B------:R-:W-:Y:S01]  /*1040*/  @!P1 LOP3.LUT R10, R13.reuse, 0x80000000, R7.reuse, 0xf8, !PT ;  /* 0x800000000d0a9812 */ /* 0x140fe200078ef807 */
[----:B------:R-:W-:Y:S01]  /*1050*/  IMAD.MOV.U32 R8, RZ, RZ, R6 ;  /* 0x000000ffff087224 */ /* 0x000fe200078e0006 */
[----:B------:R-:W-:Y:S02]  /*1060*/  LOP3.LUT R9, R13, 0x800fffff, R7, 0xf8, !PT ;  /* 0x800fffff0d097812 */ /* 0x000fe400078ef807 */
[----:B------:R-:W-:Y:S01]  /*1070*/  @!P1 LOP3.LUT R11, R10, 0x100000, RZ, 0xfc, !PT ;  /* 0x001000000a0b9812 */ /* 0x000fe200078efcff */
[----:B------:R-:W-:Y:S02]  /*1080*/  @!P1 IMAD.MOV.U32 R10, RZ, RZ, RZ ;  /* 0x000000ffff0a9224 */ /* 0x000fe400078e00ff */
[----:B------:R-:W-:-:S04]  /*1090*/  DFMA R16, R14, -R2, 1 ;  /* 0x3ff000000e10742b */ /* 0x000fc80000000802 */
[----:B------:R-:W-:-:S04]  /*10a0*/  @!P1 DFMA R8, R8, 2, -R10 ;  /* 0x400000000808982b */ /* 0x000fc8000000080a */
[----:B------:R-:W-:-:S06]  /*10b0*/  DFMA R10, R14, R16, R14 ;  /* 0x000000100e0a722b */ /* 0x000fcc000000000e */
[----:B------:R-:W-:Y:S02]  /*10c0*/  @!P1 LOP3.LUT R18, R9, 0x7ff00000, RZ, 0xc0, !PT ;  /* 0x7ff0000009129812 */ /* 0x000fe400078ec0ff */
[----:B------:R-:W-:-:S03]  /*10d0*/  DMUL R16, R10, R8 ;  /* 0x000000080a107228 */ /* 0x000fc60000000000 */
[----:B------:R-:W-:-:S05]  /*10e0*/  VIADD R20, R18, 0xffffffff ;  /* 0xffffffff12147836 */ /* 0x000fca0000000000 */
[----:B------:R-:W-:Y:S01]  /*10f0*/  DFMA R14, R16, -R2, R8 ;  /* 0x80000002100e722b */ /* 0x000fe20000000008 */
[----:B------:R-:W-:-:S04]  /*1100*/  ISETP.GT.U32.AND P0, PT, R20, 0x7feffffe, PT ;  /* 0x7feffffe1400780c */ /* 0x000fc80003f04070 */
[----:B------:R-:W-:-:S03]  /*1110*/  ISETP.GT.U32.OR P0, PT, R21, 0x7feffffe, P0 ;  /* 0x7feffffe1500780c */ /* 0x000fc60000704470 */
[----:B------:R-:W-:-:S10]  /*1120*/  DFMA R10, R10, R14, R16 ;  /* 0x0000000e0a0a722b */ /* 0x000fd40000000010 */
[----:B------:R-:W-:Y:S05]  /*1130*/  @P0 BRA `(.L_x_25) ;  /* 0x0000000000680947 */ /* 0x000fea0003800000 */
[----:B------:R-:W-:Y:S02]  /*1140*/  IMAD.MOV.U32 R7, RZ, RZ, 0x40000000 ;  /* 0x40000000ff077424 */ /* 0x000fe400078e00ff */
[----:B------:R-:W-:-:S03]  /*1150*/  IMAD.MOV.U32 R6, RZ, RZ, RZ ;  /* 0x000000ffff067224 */ /* 0x000fc600078e00ff */
[----:B------:R-:W-:-:S04]  /*1160*/  VIADDMNMX R12, R12, -R7, 0xb9600000, !PT ;  /* 0xb96000000c0c7446 */ /* 0x000fc80007800907 */
[----:B------:R-:W-:-:S05]  /*1170*/  VIMNMX R12, PT, PT, R12, 0x46a00000, PT ;  /* 0x46a000000c0c7848 */ /* 0x000fca0003fe0100 */
[----:B------:R-:W-:-:S04]  /*1180*/  IMAD.IADD R14, R12, 0x1, -R13 ;  /* 0x000000010c0e7824 */ /* 0x000fc800078e0a0d */
[----:B------:R-:W-:-:S06]  /*1190*/  VIADD R7, R14, 0x7fe00000 ;  /* 0x7fe000000e077836 */ /* 0x000fcc0000000000 */
[----:B------:R-:W-:-:S10]  /*11a0*/  DMUL R12, R10, R6 ;  /* 0x000000060a0c7228 */ /* 0x000fd40000000000 */
[----:B------:R-:W-:-:S13]  /*11b0*/  FSETP.GTU.AND P0, PT, |R13|, 1.469367938527859385e-39, PT ;  /* 0x001000000d00780b */ /* 0x000fda0003f0c200 */
[----:B------:R-:W-:Y:S05]  /*11c0*/  @P0 BRA `(.L_x_26) ;  /* 0x0000000000880947 */ /* 0x000fea0003800000 */
[----:B------:R-:W-:Y:S01]  /*11d0*/  DFMA R2, R10, -R2, R8 ;  /* 0x800000020a02722b */ /* 0x000fe20000000008 */
[----:B------:R-:W-:-:S09]  /*11e0*/  IMAD.MOV.U32 R6, RZ, RZ, RZ ;  /* 0x000000ffff067224 */ /* 0x000fd200078e00ff */
[C---:B------:R-:W-:Y:S02]  /*11f0*/  FSETP.NEU.AND P0, PT, R3.reuse, RZ, PT ;  /* 0x000000ff0300720b */ /* 0x040fe40003f0d000 */
[----:B------:R-:W-:-:S04]  /*1200*/  LOP3.LUT R2, R3, 0x400921fb, RZ, 0x3c, !PT ;  /* 0x400921fb03027812 */ /* 0x000fc800078e3cff */
[----:B------:R-:W-:-:S04]  /*1210*/  LOP3.LUT R9, R2, 0x80000000, RZ, 0xc0, !PT ;  /* 0x8000000002097812 */ /* 0x000fc800078ec0ff */
[----:B------:R-:W-:-:S03]  /*1220*/  LOP3.LUT R7, R9, R7, RZ, 0xfc, !PT ;  /* 0x0000000709077212 */ /* 0x000fc600078efcff */
[----:B------:R-:W-:Y:S05]  /*1230*/  @!P0 BRA `(.L_x_26) ;  /* 0x00000000006c8947 */ /* 0x000fea0003800000 */
[----:B------:R-:W-:Y:S01]  /*1240*/  IMAD.MOV R3, RZ, RZ, -R14 ;  /* 0x000000ffff037224 */ /* 0x000fe200078e0a0e */
[----:B------:R-:W-:Y:S01]  /*1250*/  DMUL.RP R6, R10, R6 ;  /* 0x000000060a067228 */ /* 0x000fe20000008000 */
[----:B------:R-:W-:-:S06]  /*1260*/  IMAD.MOV.U32 R2, RZ, RZ, RZ ;  /* 0x000000ffff027224 */ /* 0x000fcc00078e00ff */
[----:B------:R-:W-:-:S03]  /*1270*/  DFMA R2, R12, -R2, R10 ;  /* 0x800000020c02722b */ /* 0x000fc6000000000a */
[----:B------:R-:W-:-:S03]  /*1280*/  LOP3.LUT R9, R7, R9, RZ, 0x3c, !PT ;  /* 0x0000000907097212 */ /* 0x000fc600078e3cff */
[----:B------:R-:W-:-:S04]  /*1290*/  IADD3 R2, PT, PT, -R14, -0x43300000, RZ ;  /* 0xbcd000000e027810 */ /* 0x000fc80007ffe1ff */
[----:B------:R-:W-:-:S04]  /*12a0*/  FSETP.NEU.AND P0, PT, |R3|, R2, PT ;  /* 0x000000020300720b */ /* 0x000fc80003f0d200 */
[----:B------:R-:W-:Y:S02]  /*12b0*/  FSEL R12, R6, R12, !P0 ;  /* 0x0000000c060c7208 */ /* 0x000fe40004000000 */
[----:B------:R-:W-:Y:S01]  /*12c0*/  FSEL R13, R9, R13, !P0 ;  /* 0x0000000d090d7208 */ /* 0x000fe20004000000 */
[----:B------:R-:W-:Y:S06]  /*12d0*/  BRA `(.L_x_26) ;  /* 0x0000000000447947 */ /* 0x000fec0003800000 */
.L_x_25:
[----:B------:R-:W-:-:S14]  /*12e0*/  DSETP.NAN.AND P0, PT, R6, R6, PT ;  /* 0x000000060600722a */ /* 0x000fdc0003f08000 */
[----:B------:R-:W-:Y:S05]  /*12f0*/  @P0 BRA `(.L_x_27) ;  /* 0x0000000000340947 */ /* 0x000fea0003800000 */
[----:B------:R-:W-:Y:S01]  /*1300*/  ISETP.NE.AND P0, PT, R18, R19, PT ;  /* 0x000000131200720c */ /* 0x000fe20003f05270 */
[----:B------:R-:W-:Y:S02]  /*1310*/  IMAD.MOV.U32 R12, RZ, RZ, 0x0 ;  /* 0x00000000ff0c7424 */ /* 0x000fe400078e00ff */
[----:B------:R-:W-:-:S10]  /*1320*/  IMAD.MOV.U32 R13, RZ, RZ, -0x80000 ;  /* 0xfff80000ff0d7424 */ /* 0x000fd400078e00ff */
[----:B------:R-:W-:Y:S05]  /*1330*/  @!P0 BRA `(.L_x_26) ;  /* 0x00000000002c8947 */ /* 0x000fea0003800000 */
[----:B------:R-:W-:Y:S02]  /*1340*/  ISETP.NE.AND P0, PT, R18, 0x7ff00000, PT ;  /* 0x7ff000001200780c */ /* 0x000fe40003f05270 */
[----:B------:R-:W-:Y:S02]  /*1350*/  LOP3.LUT R6, R7, 0x400921fb, RZ, 0x3c, !PT ;  /* 0x400921fb07067812 */ /* 0x000fe400078e3cff */
[----:B------:R-:W-:Y:S02]  /*1360*/  ISETP.EQ.OR P0, PT, R19, RZ, !P0 ;  /* 0x000000ff1300720c */ /* 0x000fe40004702670 */
[----:B------:R-:W-:-:S11]  /*1370*/  LOP3.LUT R13, R6, 0x80000000, RZ, 0xc0, !PT ;  /* 0x80000000060d7812 */ /* 0x000fd600078ec0ff */
[----:B------:R-:W-:Y:S01]  /*1380*/  @P0 LOP3.LUT R2, R13, 0x7ff00000, RZ, 0xfc, !PT ;  /* 0x7ff000000d020812 */ /* 0x000fe200078efcff */
[----:B------:R-:W-:Y:S02]  /*1390*/  @!P0 IMAD.MOV.U32 R12, RZ, RZ, RZ ;  /* 0x000000ffff0c8224 */ /* 0x000fe400078e00ff */
[----:B------:R-:W-:Y:S02]  /*13a0*/  @P0 IMAD.MOV.U32 R12, RZ, RZ, RZ ;  /* 0x000000ffff0c0224 */ /* 0x000fe400078e00ff */
[----:B------:R-:W-:Y:S01]  /*13b0*/  @P0 IMAD.MOV.U32 R13, RZ, RZ, R2 ;  /* 0x000000ffff0d0224 */ /* 0x000fe200078e0002 */
[----:B------:R-:W-:Y:S06]  /*13c0*/  BRA `(.L_x_26) ;  /* 0x0000000000087947 */ /* 0x000fec0003800000 */
.L_x_27:
[----:B------:R-:W-:Y:S01]  /*13d0*/  LOP3.LUT R13, R7, 0x80000, RZ, 0xfc, !PT ;  /* 0x00080000070d7812 */ /* 0x000fe200078efcff */
[----:B------:R-:W-:-:S07]  /*13e0*/  IMAD.MOV.U32 R12, RZ, RZ, R6 ;  /* 0x000000ffff0c7224 */ /* 0x000fce00078e0006 */
.L_x_26:
[----:B------:R-:W-:Y:S05]  /*13f0*/  BSYNC.RECONVERGENT B1 ;  /* 0x0000000000017941 */ /* 0x000fea0003800200 */
.L_x_24:
[----:B------:R-:W-:Y:S02]  /*1400*/  IMAD.MOV.U32 R2, RZ, RZ, R0 ;  /* 0x000000ffff027224 */ /* 0x000fe400078e0000 */
[----:B------:R-:W-:-:S04]  /*1410*/  IMAD.MOV.U32 R3, RZ, RZ, 0x0 ;  /* 0x00000000ff037424 */ /* 0x000fc800078e00ff */
[----:B------:R-:W-:Y:S05]  /*1420*/  RET.REL.NODEC R2 `(_Z29non_maximum_suppressionKernelPKiS0_S0_Piii) ;  /* 0xffffffe802f47950 */ /* 0x000fea0003c3ffff */
        .weak           $__internal_1_$__cuda_sm3x_div_rn_noftz_f32_slowpath
        .type           $__internal_1_$__cuda_sm3x_div_rn_noftz_f32_slowpath,@function
        .size           $__internal_1_$__cuda_sm3x_div_rn_noftz_f32_slowpath,(.L_x_53 - $__internal_1_$__cuda_sm3x_div_rn_noftz_f32_slowpath)
$__internal_1_$__cuda_sm3x_div_rn_noftz_f32_slowpath:
[--C-:B------:R-:W-:Y:S01]  /*1430*/  SHF.R.U32.HI R10, RZ, 0x17, R3.reuse ;  /* 0x00000017ff0a7819 */ /* 0x100fe20000011603 */
[----:B------:R-:W-:Y:S01]  /*1440*/  BSSY.RECONVERGENT B1, `(.L_x_28) ;  /* 0x0000064000017945 */ /* 0x000fe20003800200 */
[--C-:B------:R-:W-:Y:S01]  /*1450*/  SHF.R.U32.HI R9, RZ, 0x17, R0.reuse ;  /* 0x00000017ff097819 */ /* 0x100fe20000011600 */
[----:B------:R-:W-:Y:S01]  /*1460*/  IMAD.MOV.U32 R12, RZ, RZ, R0 ;  /* 0x000000ffff0c7224 */ /* 0x000fe200078e0000 */
[----:B------:R-:W-:Y:S01]  /*1470*/  LOP3.LUT R10, R10, 0xff, RZ, 0xc0, !PT ;  /* 0x000000ff0a0a7812 */ /* 0x000fe200078ec0ff */
[----:B------:R-:W-:Y:S01]  /*1480*/  IMAD.MOV.U32 R13, RZ, RZ, R3 ;  /* 0x000000ffff0d7224 */ /* 0x000fe200078e0003 */
[----:B------:R-:W-:Y:S02]  /*1490*/  LOP3.LUT R11, R9, 0xff, RZ, 0xc0, !PT ;  /* 0x000000ff090b7812 */ /* 0x000fe400078ec0ff */
[----:B------:R-:W-:-:S03]  /*14a0*/  IADD3 R15, PT, PT, R10, -0x1, RZ ;  /* 0xffffffff0a0f7810 */ /* 0x000fc60007ffe0ff */
[----:B------:R-:W-:Y:S01]  /*14b0*/  VIADD R14, R11, 0xffffffff ;  /* 0xffffffff0b0e7836 */ /* 0x000fe20000000000 */
[----:B------:R-:W-:-:S04]  /*14c0*/  ISETP.GT.U32.AND P0, PT, R15, 0xfd, PT ;  /* 0x000000fd0f00780c */ /* 0x000fc80003f04070 */
[----:B------:R-:W-:-:S13]  /*14d0*/  ISETP.GT.U32.OR P0, PT, R14, 0xfd, P0 ;  /* 0x000000fd0e00780c */ /* 0x000fda0000704470 */
[----:B------:R-:W-:Y:S01]  /*14e0*/  @!P0 IMAD.MOV.U32 R9, RZ, RZ, RZ ;  /* 0x000000ffff098224 */ /* 0x000fe200078e00ff */
[----:B------:R-:W-:Y:S06]  /*14f0*/  @!P0 BRA `(.L_x_29) ;  /* 0x00000000005c8947 */ /* 0x000fec0003800000 */
[----:B------:R-:W-:Y:S02]  /*1500*/  FSETP.GTU.FTZ.AND P1, PT, |R3|, +INF , PT ;  /* 0x7f8000000300780b */ /* 0x000fe40003f3c200 */
[----:B------:R-:W-:-:S04]  /*1510*/  FSETP.GTU.FTZ.AND P0, PT, |R0|, +INF , PT ;  /* 0x7f8000000000780b */ /* 0x000fc80003f1c200 */
[----:B------:R-:W-:-:S13]  /*1520*/  PLOP3.LUT P0, PT, P0, P1, PT, 0xf8, 0x8f ;  /* 0x00000000008f781c */ /* 0x000fda0000703f70 */
[----:B------:R-:W-:Y:S05]  /*1530*/  @P0 BRA `(.L_x_30) ;  /* 0x00000004004c0947 */ /* 0x000fea0003800000 */
[----:B------:R-:W-:-:S13]  /*1540*/  LOP3.LUT P0, RZ, R13, 0x7fffffff, R12, 0xc8, !PT ;  /* 0x7fffffff0dff7812 */ /* 0x000fda000780c80c */
[----:B------:R-:W-:Y:S05]  /*1550*/  @!P0 BRA `(.L_x_31) ;  /* 0x00000004003c8947 */ /* 0x000fea0003800000 */
[C---:B------:R-:W-:Y:S02]  /*1560*/  FSETP.NEU.FTZ.AND P3, PT, |R0|.reuse, +INF , PT ;  /* 0x7f8000000000780b */ /* 0x040fe40003f7d200 */
[----:B------:R-:W-:Y:S02]  /*1570*/  FSETP.NEU.FTZ.AND P1, PT, |R3|, +INF , PT ;  /* 0x7f8000000300780b */ /* 0x000fe40003f3d200 */
[----:B------:R-:W-:-:S11]  /*1580*/  FSETP.NEU.FTZ.AND P0, PT, |R0|, +INF , PT ;  /* 0x7f8000000000780b */ /* 0x000fd60003f1d200 */
[----:B------:R-:W-:Y:S05]  /*1590*/  @!P1 BRA !P3, `(.L_x_31) ;  /* 0x00000004002c9947 */ /* 0x000fea0005800000 */
[----:B------:R-:W-:-:S04]  /*15a0*/  LOP3.LUT P3, RZ, R12, 0x7fffffff, RZ, 0xc0, !PT ;  /* 0x7fffffff0cff7812 */ /* 0x000fc8000786c0ff */
[----:B------:R-:W-:-:S13]  /*15b0*/  PLOP3.LUT P1, PT, P1, P3, PT, 0x2f, 0xf2 ;  /* 0x0000000000f2781c */ /* 0x000fda0000f26577 */
[----:B------:R-:W-:Y:S05]  /*15c0*/  @P1 BRA `(.L_x_32) ;  /* 0x0000000400181947 */ /* 0x000fea0003800000 */
[----:B------:R-:W-:-:S04]  /*15d0*/  LOP3.LUT P1, RZ, R13, 0x7fffffff, RZ, 0xc0, !PT ;  /* 0x7fffffff0dff7812 */ /* 0x000fc8000782c0ff */
[----:B------:R-:W-:-:S13]  /*15e0*/  PLOP3.LUT P0, PT, P0, P1, PT, 0x2f, 0xf2 ;  /* 0x0000000000f2781c */ /* 0x000fda0000702577 */
[----:B------:R-:W-:Y:S05]  /*15f0*/  @P0 BRA `(.L_x_33) ;  /* 0x0000000400000947 */ /* 0x000fea0003800000 */
[----:B------:R-:W-:Y:S02]  /*1600*/  ISETP.GE.AND P0, PT, R14, RZ, PT ;  /* 0x000000ff0e00720c */ /* 0x000fe40003f06270 */
[----:B------:R-:W-:-:S11]  /*1610*/  ISETP.GE.AND P1, PT, R15, RZ, PT ;  /* 0x000000ff0f00720c */ /* 0x000fd60003f26270 */
[----:B------:R-:W-:Y:S02]  /*1620*/  @P0 IMAD.MOV.U32 R9, RZ, RZ, RZ ;  /* 0x000000ffff090224 */ /* 0x000fe400078e00ff */
[----:B------:R-:W-:Y:S01]  /*1630*/  @!P0 FFMA R12, R0, 1.84467440737095516160e+19, RZ ;  /* 0x5f800000000c8823 */ /* 0x000fe200000000ff */
[----:B------:R-:W-:Y:S02]  /*1640*/  @!P0 IMAD.MOV.U32 R9, RZ, RZ, -0x40 ;  /* 0xffffffc0ff098424 */ /* 0x000fe400078e00ff */
[----:B------:R-:W-:Y:S02]  /*1650*/  @!P1 FFMA R13, R3, 1.84467440737095516160e+19, RZ ;  /* 0x5f800000030d9823 */ /* 0x000fe400000000ff */
[----:B------:R-:W-:-:S07]  /*1660*/  @!P1 VIADD R9, R9, 0x40 ;  /* 0x0000004009099836 */ /* 0x000fce0000000000 */
.L_x_29:
[----:B------:R-:W-:Y:S01]  /*1670*/  LEA R0, R10, 0xc0800000, 0x17 ;  /* 0xc08000000a007811 */ /* 0x000fe200078eb8ff */
[----:B------:R-:W-:Y:S01]  /*1680*/  VIADD R11, R11, 0xffffff81 ;  /* 0xffffff810b0b7836 */ /* 0x000fe20000000000 */
[----:B------:R-:W-:Y:S03]  /*1690*/  BSSY.RECONVERGENT B2, `(.L_x_34) ;  /* 0x0000035000027945 */ /* 0x000fe60003800200 */
[----:B------:R-:W-:Y:S02]  /*16a0*/  IMAD.IADD R13, R13, 0x1, -R0 ;  /* 0x000000010d0d7824 */ /* 0x000fe400078e0a00 */
[----:B------:R-:W-:Y:S02]  /*16b0*/  IMAD R0, R11, -0x800000, R12 ;  /* 0xff8000000b007824 */ /* 0x000fe400078e020c */
[----:B------:R-:W0:Y:S01]  /*16c0*/  MUFU.RCP R14, R13 ;  /* 0x0000000d000e7308 */ /* 0x000e220000001000 */
[----:B------:R-:W-:-:S04]  /*16d0*/  FADD.FTZ R15, -R13, -RZ ;  /* 0x800000ff0d0f7221 */ /* 0x000fc80000010100 */
[----:B0-----:R-:W-:-:S04]  /*16e0*/  FFMA R17, R14, R15, 1 ;  /* 0x3f8000000e117423 */ /* 0x001fc8000000000f */
[----:B------:R-:W-:-:S04]  /*16f0*/  FFMA R19, R14, R17, R14 ;  /* 0x000000110e137223 */ /* 0x000fc8000000000e */
[----:B------:R-:W-:-:S04]  /*1700*/  FFMA R12, R0, R19, RZ ;  /* 0x00000013000c7223 */ /* 0x000fc800000000ff */
[----:B------:R-:W-:-:S04]  /*1710*/  FFMA R17, R15, R12, R0 ;  /* 0x0000000c0f117223 */ /* 0x000fc80000000000 */
[----:B------:R-:W-:Y:S01]  /*1720*/  FFMA R14, R19, R17, R12 ;  /* 0x00000011130e7223 */ /* 0x000fe2000000000c */
[----:B------:R-:W-:-:S03]  /*1730*/  IADD3 R12, PT, PT, R11, 0x7f, -R10 ;  /* 0x0000007f0b0c7810 */ /* 0x000fc60007ffe80a */
[----:B------:R-:W-:Y:S02]  /*1740*/  FFMA R15, R15, R14, R0 ;  /* 0x0000000e0f0f7223 */ /* 0x000fe40000000000 */
[----:B------:R-:W-:Y:S02]  /*1750*/  IMAD.IADD R9, R12, 0x1, R9 ;  /* 0x000000010c097824 */ /* 0x000fe400078e0209 */
[----:B------:R-:W-:-:S05]  /*1760*/  FFMA R0, R19, R15, R14 ;  /* 0x0000000f13007223 */ /* 0x000fca000000000e */
[----:B------:R-:W-:-:S04]  /*1770*/  SHF.R.U32.HI R10, RZ, 0x17, R0 ;  /* 0x00000017ff0a7819 */ /* 0x000fc80000011600 */
[----:B------:R-:W-:-:S05]  /*1780*/  LOP3.LUT R10, R10, 0xff, RZ, 0xc0, !PT ;  /* 0x000000ff0a0a7812 */ /* 0x000fca00078ec0ff */
[----:B------:R-:W-:-:S04]  /*1790*/  IMAD.IADD R13, R10, 0x1, R9 ;  /* 0x000000010a0d7824 */ /* 0x000fc800078e0209 */
[----:B------:R-:W-:-:S05]  /*17a0*/  VIADD R10, R13, 0xffffffff ;  /* 0xffffffff0d0a7836 */ /* 0x000fca0000000000 */
[----:B------:R-:W-:-:S13]  /*17b0*/  ISETP.GE.U32.AND P0, PT, R10, 0xfe, PT ;  /* 0x000000fe0a00780c */ /* 0x000fda0003f06070 */
[----:B------:R-:W-:Y:S05]  /*17c0*/  @!P0 BRA `(.L_x_35) ;  /* 0x0000000000808947 */ /* 0x000fea0003800000 */
[----:B------:R-:W-:-:S13]  /*17d0*/  ISETP.GT.AND P0, PT, R13, 0xfe, PT ;  /* 0x000000fe0d00780c */ /* 0x000fda0003f04270 */
[----:B------:R-:W-:Y:S05]  /*17e0*/  @P0 BRA `(.L_x_36) ;  /* 0x00000000006c0947 */ /* 0x000fea0003800000 */
[----:B------:R-:W-:-:S13]  /*17f0*/  ISETP.GE.AND P0, PT, R13, 0x1, PT ;  /* 0x000000010d00780c */ /* 0x000fda0003f06270 */
[----:B------:R-:W-:Y:S05]  /*1800*/  @P0 BRA `(.L_x_37) ;  /* 0x0000000000740947 */ /* 0x000fea0003800000 */
[----:B------:R-:W-:Y:S02]  /*1810*/  ISETP.GE.AND P0, PT, R13, -0x18, PT ;  /* 0xffffffe80d00780c */ /* 0x000fe40003f06270 */
[----:B------:R-:W-:-:S11]  /*1820*/  LOP3.LUT R0, R0, 0x80000000, RZ, 0xc0, !PT ;  /* 0x8000000000007812 */ /* 0x000fd600078ec0ff */
[----:B------:R-:W-:Y:S05]  /*1830*/  @!P0 BRA `(.L_x_37) ;  /* 0x0000000000688947 */ /* 0x000fea0003800000 */
[-CC-:B------:R-:W-:Y:S01]  /*1840*/  FFMA.RZ R9, R19, R15.reuse, R14.reuse ;  /* 0x0000000f13097223 */ /* 0x180fe2000000c00e */
[----:B------:R-:W-:Y:S02]  /*1850*/  VIADD R12, R13, 0x20 ;  /* 0x000000200d0c7836 */ /* 0x000fe40000000000 */
[-CC-:B------:R-:W-:Y:S01]  /*1860*/  FFMA.RM R10, R19, R15.reuse, R14.reuse ;  /* 0x0000000f130a7223 */ /* 0x180fe2000000400e */
[----:B------:R-:W-:Y:S02]  /*1870*/  ISETP.NE.AND P3, PT, R13, RZ, PT ;  /* 0x000000ff0d00720c */ /* 0x000fe40003f65270 */
[----:B------:R-:W-:Y:S01]  /*1880*/  LOP3.LUT R11, R9, 0x7fffff, RZ, 0xc0, !PT ;  /* 0x007fffff090b7812 */ /* 0x000fe200078ec0ff */
[----:B------:R-:W-:Y:S01]  /*1890*/  FFMA.RP R9, R19, R15, R14 ;  /* 0x0000000f13097223 */ /* 0x000fe2000000800e */
[----:B------:R-:W-:Y:S01]  /*18a0*/  ISETP.NE.AND P1, PT, R13, RZ, PT ;  /* 0x000000ff0d00720c */ /* 0x000fe20003f25270 */
[----:B------:R-:W-:Y:S01]  /*18b0*/  IMAD.MOV R13, RZ, RZ, -R13 ;  /* 0x000000ffff0d7224 */ /* 0x000fe200078e0a0d */
[----:B------:R-:W-:-:S02]  /*18c0*/  LOP3.LUT R11, R11, 0x800000, RZ, 0xfc, !PT ;  /* 0x008000000b0b7812 */ /* 0x000fc400078efcff */
[----:B------:R-:W-:Y:S02]  /*18d0*/  FSETP.NEU.FTZ.AND P0, PT, R9, R10, PT ;  /* 0x0000000a0900720b */ /* 0x000fe40003f1d000 */
[----:B------:R-:W-:Y:S02]  /*18e0*/  SHF.L.U32 R12, R11, R12, RZ ;  /* 0x0000000c0b0c7219 */ /* 0x000fe400000006ff */
[----:B------:R-:W-:Y:S02]  /*18f0*/  SEL R10, R13, RZ, P3 ;  /* 0x000000ff0d0a7207 */ /* 0x000fe40001800000 */
[----:B------:R-:W-:Y:S02]  /*1900*/  ISETP.NE.AND P1, PT, R12, RZ, P1 ;  /* 0x000000ff0c00720c */ /* 0x000fe40000f25270 */
[----:B------:R-:W-:Y:S02]  /*1910*/  SHF.R.U32.HI R10, RZ, R10, R11 ;  /* 0x0000000aff0a7219 */ /* 0x000fe4000001160b */
[----:B------:R-:W-:-:S02]  /*1920*/  PLOP3.LUT P0, PT, P0, P1, PT, 0xf8, 0x8f ;  /* 0x00000000008f781c */ /* 0x000fc40000703f70 */
[----:B------:R-:W-:Y:S02]  /*1930*/  SHF.R.U32.HI R12, RZ, 0x1, R10 ;  /* 0x00000001ff0c7819 */ /* 0x000fe4000001160a */
[----:B------:R-:W-:-:S04]  /*1940*/  SEL R9, RZ, 0x1, !P0 ;  /* 0x00000001ff097807 */ /* 0x000fc80004000000 */
[----:B------:R-:W-:-:S04]  /*1950*/  LOP3.LUT R9, R9, 0x1, R12, 0xf8, !PT ;  /* 0x0000000109097812 */ /* 0x000fc800078ef80c */
[----:B------:R-:W-:-:S05]  /*1960*/  LOP3.LUT R9, R9, R10, RZ, 0xc0, !PT ;  /* 0x0000000a09097212 */ /* 0x000fca00078ec0ff */
[----:B------:R-:W-:-:S05]  /*1970*/  IMAD.IADD R9, R12, 0x1, R9 ;  /* 0x000000010c097824 */ /* 0x000fca00078e0209 */
[----:B------:R-:W-:Y:S01]  /*1980*/  LOP3.LUT R0, R9, R0, RZ, 0xfc, !PT ;  /* 0x0000000009007212 */ /* 0x000fe200078efcff */
[----:B------:R-:W-:Y:S06]  /*1990*/  BRA `(.L_x_37) ;  /* 0x0000000000107947 */ /* 0x000fec0003800000 */
.L_x_36:
[----:B------:R-:W-:-:S04]  /*19a0*/  LOP3.LUT R0, R0, 0x80000000, RZ, 0xc0, !PT ;  /* 0x8000000000007812 */ /* 0x000fc800078ec0ff */
[----:B------:R-:W-:Y:S01]  /*19b0*/  LOP3.LUT R0, R0, 0x7f800000, RZ, 0xfc, !PT ;  /* 0x7f80000000007812 */ /* 0x000fe200078efcff */
[----:B------:R-:W-:Y:S06]  /*19c0*/  BRA `(.L_x_37) ;  /* 0x0000000000047947 */ /* 0x000fec0003800000 */
.L_x_35:
[----:B------:R-:W-:-:S07]  /*19d0*/  IMAD R0, R9, 0x800000, R0 ;  /* 0x0080000009007824 */ /* 0x000fce00078e0200 */
.L_x_37:
[----:B------:R-:W-:Y:S05]  /*19e0*/  BSYNC.RECONVERGENT B2 ;  /* 0x0000000000027941 */ /* 0x000fea0003800200 */
.L_x_34:
[----:B------:R-:W-:Y:S05]  /*19f0*/  BRA `(.L_x_38) ;  /* 0x0000000000207947 */ /* 0x000fea0003800000 */
.L_x_33:
[----:B------:R-:W-:-:S04]  /*1a00*/  LOP3.LUT R0, R13, 0x80000000, R12, 0x48, !PT ;  /* 0x800000000d007812 */ /* 0x000fc800078e480c */
[----:B------:R-:W-:Y:S01]  /*1a10*/  LOP3.LUT R0, R0, 0x7f800000, RZ, 0xfc, !PT ;  /* 0x7f80000000007812 */ /* 0x000fe200078efcff */
[----:B------:R-:W-:Y:S06]  /*1a20*/  BRA `(.L_x_38) ;  /* 0x0000000000147947 */ /* 0x000fec0003800000 */
.L_x_32:
[----:B------:R-:W-:Y:S01]  /*1a30*/  LOP3.LUT R0, R13, 0x80000000, R12, 0x48, !PT ;  /* 0x800000000d007812 */ /* 0x000fe200078e480c */
[----:B------:R-:W-:Y:S06]  /*1a40*/  BRA `(.L_x_38) ;  /* 0x00000000000c7947 */ /* 0x000fec0003800000 */
.L_x_31:
[----:B------:R-:W0:Y:S01]  /*1a50*/  MUFU.RSQ R0, -QNAN ;  /* 0xffc0000000007908 */ /* 0x000e220000001400 */
[----:B------:R-:W-:Y:S05]  /*1a60*/  BRA `(.L_x_38) ;  /* 0x0000000000047947 */ /* 0x000fea0003800000 */
.L_x_30:
[----:B------:R-:W-:-:S07]  /*1a70*/  FADD.FTZ R0, R0, R3 ;  /* 0x0000000300007221 */ /* 0x000fce0000010000 */
.L_x_38:
[----:B------:R-:W-:Y:S05]  /*1a80*/  BSYNC.RECONVERGENT B1 ;  /* 0x0000000000017941 */ /* 0x000fea0003800200 */
.L_x_28:
[----:B------:R-:W-:-:S04]  /*1a90*/  IMAD.MOV.U32 R9, RZ, RZ, 0x0 ;  /* 0x00000000ff097424 */ /* 0x000fc800078e00ff */
[----:B0-----:R-:W-:Y:S05]  /*1aa0*/  RET.REL.NODEC R8 `(_Z29non_maximum_suppressionKernelPKiS0_S0_Piii) ;  /* 0xffffffe408547950 */ /* 0x001fea0003c3ffff */
.L_x_39:
        /* <DEDUP_REMOVED lines=13> */
.L_x_53:


//--------------------- .text._Z20mergeGradientsKernelPKiS0_Pii --------------------------
	.section	.text._Z20mergeGradientsKernelPKiS0_Pii,"ax",@progbits
	.align	128
        .global         _Z20mergeGradientsKernelPKiS0_Pii
        .type           _Z20mergeGradientsKernelPKiS0_Pii,@function
        .size           _Z20mergeGradientsKernelPKiS0_Pii,(.L_x_54 - _Z20mergeGradientsKernelPKiS0_Pii)
        .other          _Z20mergeGradientsKernelPKiS0_Pii,@"STO_CUDA_ENTRY STV_DEFAULT"
_Z20mergeGradientsKernelPKiS0_Pii:
.text._Z20mergeGradientsKernelPKiS0_Pii:
[----:B------:R-:W-:Y:S01]  /*0000*/  LDC R1, c[0x0][0x37c] ;  /* 0x0000df00ff017b82 */ /* 0x000fe20000000800 */
[----:B------:R-:W0:Y:S07]  /*0010*/  S2R R3, SR_TID.X ;  /* 0x0000000000037919 */ /* 0x000e2e0000002100 */
[----:B------:R-:W0:Y:S01]  /*0020*/  S2UR UR4, SR_CTAID.X ;  /* 0x00000000000479c3 */ /* 0x000e220000002500 */
[----:B------:R-:W1:Y:S07]  /*0030*/  LDCU UR5, c[0x0][0x398] ;  /* 0x00007300ff0577ac */ /* 0x000e6e0008000800 */
[----:B------:R-:W0:Y:S02]  /*0040*/  LDC R2, c[0x0][0x360] ;  /* 0x0000d800ff027b82 */ /* 0x000e240000000800 */
[----:B0-----:R-:W-:-:S05]  /*0050*/  IMAD R2, R2, UR4, R3 ;  /* 0x0000000402027c24 */ /* 0x001fca000f8e0203 */
[----:B-1----:R-:W-:-:S13]  /*0060*/  ISETP.GE.AND P0, PT, R2, UR5, PT ;  /* 0x0000000502007c0c */ /* 0x002fda000bf06270 */
[----:B------:R-:W-:Y:S05]  /*0070*/  @P0 EXIT ;  /* 0x000000000000094d */ /* 0x000fea0003800000 */
[----:B------:R-:W0:Y:S01]  /*0080*/  LDC.64 R6, c[0x0][0x380] ;  /* 0x0000e000ff067b82 */ /* 0x000e220000000a00 */
[----:B------:R-:W1:Y:S07]  /*0090*/  LDCU.64 UR4, c[0x0][0x358] ;  /* 0x00006b00ff0477ac */ /* 0x000e6e0008000a00 */
[----:B------:R-:W2:Y:S01]  /*00a0*/  LDC.64 R8, c[0x0][0x388] ;  /* 0x0000e200ff087b82 */ /* 0x000ea20000000a00 */
[----:B0-----:R-:W-:-:S06]  /*00b0*/  IMAD.WIDE R6, R2, 0x4, R6 ;  /* 0x0000000402067825 */ /* 0x001fcc00078e0206 */
[----:B-1----:R-:W3:Y:S01]  /*00c0*/  LDG.E R6, desc[UR4][R6.64] ;  /* 0x0000000406067981 */ /* 0x002ee2000c1e1900 */
[----:B--2---:R-:W-:-:S06]  /*00d0*/  IMAD.WIDE R8, R2, 0x4, R8 ;  /* 0x0000000402087825 */ /* 0x004fcc00078e0208 */
[----:B------:R-:W2:Y:S01]  /*00e0*/  LDG.E R8, desc[UR4][R8.64] ;  /* 0x0000000408087981 */ /* 0x000ea2000c1e1900 */
[----:B------:R-:W-:Y:S01]  /*00f0*/  BSSY.RECONVERGENT B0, `(.L_x_40) ;  /* 0x0000018000007945 */ /* 0x000fe20003800200 */
[----:B---3--:R-:W-:Y:S02]  /*0100*/  I2FP.F32.S32 R0, R6 ;  /* 0x0000000600007245 */ /* 0x008fe40000201400 */
[----:B--2---:R-:W-:-:S03]  /*0110*/  I2FP.F32.S32 R3, R8 ;  /* 0x0000000800037245 */ /* 0x004fc60000201400 */
[----:B------:R-:W-:Y:S02]  /*0120*/  FADD R0, |R0|, -RZ ;  /* 0x800000ff00007221 */ /* 0x000fe40000000200 */
[----:B------:R-:W-:-:S05]  /*0130*/  FADD R11, |R3|, -RZ ;  /* 0x800000ff030b7221 */ /* 0x000fca0000000200 */
[----:B------:R-:W-:-:S04]  /*0140*/  VIMNMX R3, PT, PT, R0, R11, !PT ;  /* 0x0000000b00037248 */ /* 0x000fc80007fe0100 */
[----:B------:R-:W-:Y:S02]  /*0150*/  LOP3.LUT R5, R3, 0xfe000000, RZ, 0xc0, !PT ;  /* 0xfe00000003057812 */ /* 0x000fe400078ec0ff */
[----:B------:R-:W-:Y:S02]  /*0160*/  VIMNMX R4, PT, PT, R0, R11, PT ;  /* 0x0000000b00047248 */ /* 0x000fe40003fe0100 */
[----:B------:R-:W-:-:S05]  /*0170*/  LOP3.LUT R0, R5, 0x7e800000, RZ, 0x3c, !PT ;  /* 0x7e80000005007812 */ /* 0x000fca00078e3cff */
[-C--:B------:R-:W-:Y:S01]  /*0180*/  FMUL R10, R4, R0.reuse ;  /* 0x00000000040a7220 */ /* 0x080fe20000400000 */
[----:B------:R-:W-:-:S03]  /*0190*/  FMUL R0, R3, R0 ;  /* 0x0000000003007220 */ /* 0x000fc60000400000 */
[----:B------:R-:W-:-:S04]  /*01a0*/  FMUL R7, R10, R10 ;  /* 0x0000000a0a077220 */ /* 0x000fc80000400000 */
[----:B------:R-:W-:-:S05]  /*01b0*/  FFMA R0, R0, R0, R7 ;  /* 0x0000000000007223 */ /* 0x000fca0000000007 */
[----:B------:R-:W-:Y:S01]  /*01c0*/  IADD3 R6, PT, PT, R0, -0xd000000, RZ ;  /* 0xf300000000067810 */ /* 0x000fe20007ffe0ff */
[----:B------:R0:W1:Y:S03]  /*01d0*/  MUFU.RSQ R7, R0 ;  /* 0x0000000000077308 */ /* 0x0000660000001400 */
[----:B------:R-:W-:-:S13]  /*01e0*/  ISETP.GT.U32.AND P0, PT, R6, 0x727fffff, PT ;  /* 0x727fffff0600780c */ /* 0x000fda0003f04070 */
[----:B0-----:R-:W-:Y:S05]  /*01f0*/  @!P0 BRA `(.L_x_41) ;  /* 0x00000000000c8947 */ /* 0x001fea0003800000 */
[----:B------:R-:W-:-:S07]  /*0200*/  MOV R11, 0x220 ;  /* 0x00000220000b7802 */ /* 0x000fce0000000f00 */
[----:B-1----:R-:W-:Y:S05]  /*0210*/  CALL.REL.NOINC `($__internal_2_$__cuda_sm20_sqrt_rn_f32_slowpath) ;  /* 0x0000000000407944 */ /* 0x002fea0003c00000 */
[----:B------:R-:W-:Y:S05]  /*0220*/  BRA `(.L_x_42) ;  /* 0x0000000000107947 */ /* 0x000fea0003800000 */
.L_x_41:
[----:B-1----:R-:W-:Y:S01]  /*0230*/  FMUL.FTZ R9, R0, R7 ;  /* 0x0000000700097220 */ /* 0x002fe20000410000 */
[----:B------:R-:W-:-:S03]  /*0240*/  FMUL.FTZ R7, R7, 0.5 ;  /* 0x3f00000007077820 */ /* 0x000fc60000410000 */
[----:B------:R-:W-:-:S04]  /*0250*/  FFMA R0, -R9, R9, R0 ;  /* 0x0000000909007223 */ /* 0x000fc80000000100 */
[----:B------:R-:W-:-:S07]  /*0260*/  FFMA R0, R0, R7, R9 ;  /* 0x0000000700007223 */ /* 0x000fce0000000009 */
.L_x_42:
[----:B------:R-:W-:Y:S05]  /*0270*/  BSYNC.RECONVERGENT B0 ;  /* 0x0000000000007941 */ /* 0x000fea0003800200 */
.L_x_40:
[----:B------:R-:W-:Y:S01]  /*0280*/  FSETP.NEU.AND P0, PT, R4, RZ, PT ;  /* 0x000000ff0400720b */ /* 0x000fe20003f0d000 */
[----:B------:R-:W0:Y:S01]  /*0290*/  LDC.64 R6, c[0x0][0x390] ;  /* 0x0000e400ff067b82 */ /* 0x000e220000000a00 */
[----:B------:R-:W-:-:S11]  /*02a0*/  LOP3.LUT R5, R5, 0x800000, RZ, 0xfc, !PT ;  /* 0x0080000005057812 */ /* 0x000fd600078efcff */
[----:B------:R-:W-:Y:S01]  /*02b0*/  @P0 FMUL R3, R5, R0 ;  /* 0x0000000005030220 */ /* 0x000fe20000400000 */
[----:B------:R-:W-:-:S04]  /*02c0*/  FSETP.NEU.AND P0, PT, R4, +INF , PT ;  /* 0x7f8000000400780b */ /* 0x000fc80003f0d000 */
[----:B------:R-:W-:-:S04]  /*02d0*/  FSEL R0, R3, +INF , P0 ;  /* 0x7f80000003007808 */ /* 0x000fc80000000000 */
[----:B------:R-:W1:Y:S01]  /*02e0*/  F2I.TRUNC.NTZ R5, R0 ;  /* 0x0000000000057305 */ /* 0x000e62000020f100 */
[----:B0-----:R-:W-:-:S05]  /*02f0*/  IMAD.WIDE R2, R2, 0x4, R6 ;  /* 0x0000000402027825 */ /* 0x001fca00078e0206 */
[----:B-1----:R-:W-:Y:S01]  /*0300*/  STG.E desc[UR4][R2.64], R5 ;  /* 0x0000000502007986 */ /* 0x002fe2000c101904 */
[----:B------:R-:W-:Y:S05]  /*0310*/  EXIT ;  /* 0x000000000000794d */ /* 0x000fea0003800000 */
        .weak           $__internal_2_$__cuda_sm20_sqrt_rn_f32_slowpath
        .type           $__internal_2_$__cuda_sm20_sqrt_rn_f32_slowpath,@function
        .size           $__internal_2_$__cuda_sm20_sqrt_rn_f32_slowpath,(.L_x_54 - $__internal_2_$__cuda_sm20_sqrt_rn_f32_slowpath)
$__internal_2_$__cuda_sm20_sqrt_rn_f32_slowpath:
[----:B------:R-:W-:-:S13]  /*0320*/  LOP3.LUT P0, RZ, R0, 0x7fffffff, RZ, 0xc0, !PT ;  /* 0x7fffffff00ff7812 */ /* 0x000fda000780c0ff */
[----:B------:R-:W-:Y:S01]  /*0330*/  @!P0 MOV R6, R0 ;  /* 0x0000000000068202 */ /* 0x000fe20000000f00 */
[----:B------:R-:W-:Y:S06]  /*0340*/  @!P0 BRA `(.L_x_43) ;  /* 0x0000000000408947 */ /* 0x000fec0003800000 */
[----:B------:R-:W-:-:S13]  /*0350*/  FSETP.GEU.FTZ.AND P0, PT, R0, RZ, PT ;  /* 0x000000ff0000720b */ /* 0x000fda0003f1e000 */
[----:B------:R-:W-:Y:S01]  /*0360*/  @!P0 MOV R6, 0x7fffffff ;  /* 0x7fffffff00068802 */ /* 0x000fe20000000f00 */
[----:B------:R-:W-:Y:S06]  /*0370*/  @!P0 BRA `(.L_x_43) ;  /* 0x0000000000348947 */ /* 0x000fec0003800000 */
[----:B------:R-:W-:-:S13]  /*0380*/  FSETP.GTU.FTZ.AND P0, PT, |R0|, +INF , PT ;  /* 0x7f8000000000780b */ /* 0x000fda0003f1c200 */
[----:B------:R-:W-:Y:S01]  /*0390*/  @P0 FADD.FTZ R6, R0, 1 ;  /* 0x3f80000000060421 */ /* 0x000fe20000010000 */
[----:B------:R-:W-:Y:S06]  /*03a0*/  @P0 BRA `(.L_x_43) ;  /* 0x0000000000280947 */ /* 0x000fec0003800000 */
[----:B------:R-:W-:-:S13]  /*03b0*/  FSETP.NEU.FTZ.AND P0, PT, |R0|, +INF , PT ;  /* 0x7f8000000000780b */ /* 0x000fda0003f1d200 */
[----:B------:R-:W-:-:S04]  /*03c0*/  @P0 FFMA R7, R0, 1.84467440737095516160e+19, RZ ;  /* 0x5f80000000070823 */ /* 0x000fc800000000ff */
[----:B------:R-:W0:Y:S02]  /*03d0*/  @P0 MUFU.RSQ R6, R7 ;  /* 0x0000000700060308 */ /* 0x000e240000001400 */
[----:B0-----:R-:W-:Y:S01]  /*03e0*/  @P0 FMUL.FTZ R8, R7, R6 ;  /* 0x0000000607080220 */ /* 0x001fe20000410000 */
[----:B------:R-:W-:Y:S01]  /*03f0*/  @P0 FMUL.FTZ R10, R6, 0.5 ;  /* 0x3f000000060a0820 */ /* 0x000fe20000410000 */
[----:B------:R-:W-:Y:S02]  /*0400*/  @!P0 MOV R6, R0 ;  /* 0x0000000000068202 */ /* 0x000fe40000000f00 */
[----:B------:R-:W-:-:S04]  /*0410*/  @P0 FADD.FTZ R9, -R8, -RZ ;  /* 0x800000ff08090221 */ /* 0x000fc80000010100 */
[----:B------:R-:W-:-:S04]  /*0420*/  @P0 FFMA R9, R8, R9, R7 ;  /* 0x0000000908090223 */ /* 0x000fc80000000007 */
[----:B------:R-:W-:-:S04]  /*0430*/  @P0 FFMA R9, R9, R10, R8 ;  /* 0x0000000a09090223 */ /* 0x000fc80000000008 */
[----:B------:R-:W-:-:S07]  /*0440*/  @P0 FMUL.FTZ R6, R9, 2.3283064365386962891e-10 ;  /* 0x2f80000009060820 */ /* 0x000fce0000410000 */
.L_x_43:
[----:B------:R-:W-:Y:S01]  /*0450*/  HFMA2 R7, -RZ, RZ, 0, 0 ;  /* 0x00000000ff077431 */ /* 0x000fe200000001ff */
[----:B------:R-:W-:Y:S02]  /*0460*/  MOV R0, R6 ;  /* 0x0000000600007202 */ /* 0x000fe40000000f00 */
[----:B------:R-:W-:-:S04]  /*0470*/  MOV R6, R11 ;  /* 0x0000000b00067202 */ /* 0x000fc80000000f00 */
[----:B------:R-:W-:Y:S05]  /*0480*/  RET.REL.NODEC R6 `(_Z20mergeGradientsKernelPKiS0_Pii) ;  /* 0xfffffff806dc7950 */ /* 0x000fea0003c3ffff */
.L_x_44:
        /* <DEDUP_REMOVED lines=15> */
.L_x_54:


//--------------------- .text._Z17convolutionKernelPKiPiPKfiii --------------------------
	.section	.text._Z17convolutionKernelPKiPiPKfiii,"ax",@progbits
	.align	128
        .global         _Z17convolutionKernelPKiPiPKfiii
        .type           _Z17convolutionKernelPKiPiPKfiii,@function
        .size           _Z17convolutionKernelPKiPiPKfiii,(.L_x_59 - _Z17convolutionKernelPKiPiPKfiii)
        .other          _Z17convolutionKernelPKiPiPKfiii,@"STO_CUDA_ENTRY STV_DEFAULT"
_Z17convolutionKernelPKiPiPKfiii:
.text._Z17convolutionKernelPKiPiPKfiii:
[----:B------:R-:W-:Y:S01]  /*0000*/  LDC R1, c[0x0][0x37c] ;  /* 0x0000df00ff017b82 */ /* 0x000fe20000000800 */
[----:B------:R-:W0:Y:S07]  /*0010*/  S2R R3, SR_TID.Y ;  /* 0x0000000000037919 */ /* 0x000e2e0000002200 */
[----:B------:R-:W1:Y:S01]  /*0020*/  LDC R6, c[0x0][0x3a0] ;  /* 0x0000e800ff067b82 */ /* 0x000e620000000800 */
[----:B------:R-:W2:Y:S01]  /*0030*/  LDCU UR5, c[0x0][0x360] ;  /* 0x00006c00ff0577ac */ /* 0x000ea20008000800 */
[----:B------:R-:W3:Y:S01]  /*0040*/  S2R R7, SR_TID.X ;  /* 0x0000000000077919 */ /* 0x000ee20000002100 */
[----:B------:R-:W4:Y:S05]  /*0050*/  LDCU.64 UR8, c[0x0][0x398] ;  /* 0x00007300ff0877ac */ /* 0x000f2a0008000a00 */
[----:B------:R-:W2:Y:S08]  /*0060*/  S2UR UR4, SR_CTAID.X ;  /* 0x00000000000479c3 */ /* 0x000eb00000002500 */
[----:B------:R-:W0:Y:S08]  /*0070*/  S2UR UR6, SR_CTAID.Y ;  /* 0x00000000000679c3 */ /* 0x000e300000002600 */
[----:B------:R-:W0:Y:S01]  /*0080*/  LDC R2, c[0x0][0x364] ;  /* 0x0000d900ff027b82 */ /* 0x000e220000000800 */
[----:B-1----:R-:W-:-:S04]  /*0090*/  LEA.HI R0, R6, R6, RZ, 0x1 ;  /* 0x0000000606007211 */ /* 0x002fc800078f08ff */
[----:B------:R-:W-:Y:S01]  /*00a0*/  SHF.R.S32.HI R0, RZ, 0x1, R0 ;  /* 0x00000001ff007819 */ /* 0x000fe20000011400 */
[----:B--2---:R-:W-:-:S03]  /*00b0*/  UIMAD UR4, UR4, UR5, URZ ;  /* 0x00000005040472a4 */ /* 0x004fc6000f8e02ff */
[C---:B----4-:R-:W-:Y:S02]  /*00c0*/  IADD3 R5, PT, PT, -R0.reuse, UR9, RZ ;  /* 0x0000000900057c10 */ /* 0x050fe4000fffe1ff */
[----:B------:R-:W-:Y:S01]  /*00d0*/  IADD3 R4, PT, PT, -R0, UR8, RZ ;  /* 0x0000000800047c10 */ /* 0x000fe2000fffe1ff */
[----:B0-----:R-:W-:Y:S02]  /*00e0*/  IMAD R2, R2, UR6, R3 ;  /* 0x0000000602027c24 */ /* 0x001fe4000f8e0203 */
[----:B---3--:R-:W-:-:S03]  /*00f0*/  VIADD R3, R7, UR4 ;  /* 0x0000000407037c36 */ /* 0x008fc60008000000 */
[----:B------:R-:W-:Y:S02]  /*0100*/  ISETP.GE.AND P0, PT, R2, R5, PT ;  /* 0x000000050200720c */ /* 0x000fe40003f06270 */
[C---:B------:R-:W-:Y:S02]  /*0110*/  VIMNMX R5, PT, PT, R3.reuse, R2, PT ;  /* 0x0000000203057248 */ /* 0x040fe40003fe0100 */
[----:B------:R-:W-:-:S04]  /*0120*/  ISETP.GE.OR P0, PT, R3, R4, P0 ;  /* 0x000000040300720c */ /* 0x000fc80000706670 */
[----:B------:R-:W-:-:S13]  /*0130*/  ISETP.LT.OR P0, PT, R5, R0, P0 ;  /* 0x000000000500720c */ /* 0x000fda0000701670 */
[----:B------:R-:W-:Y:S05]  /*0140*/  @P0 EXIT ;  /* 0x000000000000094d */ /* 0x000fea0003800000 */
[----:B------:R-:W-:Y:S01]  /*0150*/  ISETP.GE.AND P0, PT, R6, -0x1, PT ;  /* 0xffffffff0600780c */ /* 0x000fe20003f06270 */
[----:B------:R-:W0:Y:S01]  /*0160*/  LDCU.64 UR6, c[0x0][0x358] ;  /* 0x00006b00ff0677ac */ /* 0x000e220008000a00 */
[----:B------:R-:W-:-:S11]  /*0170*/  IMAD.MOV.U32 R20, RZ, RZ, RZ ;  /* 0x000000ffff147224 */ /* 0x000fd600078e00ff */
[----:B------:R-:W-:Y:S05]  /*0180*/  @!P0 BRA `(.L_x_45) ;  /* 0x0000000400f48947 */ /* 0x000fea0003800000 */
[----:B------:R-:W-:Y:S01]  /*0190*/  IABS R5, R0 ;  /* 0x0000000000057213 */ /* 0x000fe20000000000 */
[--C-:B------:R-:W-:Y:S02]  /*01a0*/  IMAD.MOV R6, RZ, RZ, -R0.reuse ;  /* 0x000000ffff067224 */ /* 0x100fe400078e0a00 */
[----:B------:R-:W-:Y:S02]  /*01b0*/  HFMA2 R11, -RZ, RZ, 0, 0 ;  /* 0x00000000ff0b7431 */ /* 0x000fe400000001ff */
[----:B------:R-:W-:Y:S02]  /*01c0*/  IMAD.MOV.U32 R20, RZ, RZ, RZ ;  /* 0x000000ffff147224 */ /* 0x000fe400078e00ff */
[----:B------:R-:W-:Y:S01]  /*01d0*/  IMAD.IADD R4, R0, 0x1, R5 ;  /* 0x0000000100047824 */ /* 0x000fe200078e0205 */
[----:B------:R-:W-:Y:S01]  /*01e0*/  IADD3 R5, PT, PT, R7, UR4, R0 ;  /* 0x0000000407057c10 */ /* 0x000fe2000fffe000 */
[----:B------:R-:W-:-:S03]  /*01f0*/  IMAD.MOV.U32 R7, RZ, RZ, R6 ;  /* 0x000000ffff077224 */ /* 0x000fc600078e0006 */
[----:B------:R-:W-:-:S04]  /*0200*/  IADD3 R9, PT, PT, R4, 0x1, RZ ;  /* 0x0000000104097810 */ /* 0x000fc80007ffe0ff */
[C---:B------:R-:W-:Y:S02]  /*0210*/  LOP3.LUT R10, R9.reuse, 0xfffffff8, RZ, 0xc0, !PT ;  /* 0xfffffff8090a7812 */ /* 0x040fe400078ec0ff */
[C---:B------:R-:W-:Y:S02]  /*0220*/  LOP3.LUT R8, R9.reuse, 0x7, RZ, 0xc0, !PT ;  /* 0x0000000709087812 */ /* 0x040fe400078ec0ff */
[----:B------:R-:W-:Y:S01]  /*0230*/  LOP3.LUT R9, R9, 0x3, RZ, 0xc0, !PT ;  /* 0x0000000309097812 */ /* 0x000fe200078ec0ff */
[----:B------:R-:W-:-:S07]  /*0240*/  IMAD.MOV R10, RZ, RZ, -R10 ;  /* 0x000000ffff0a7224 */ /* 0x000fce00078e0a0a */
.L_x_50:
[----:B------:R-:W-:Y:S01]  /*0250*/  ISETP.GE.U32.AND P2, PT, R4, 0x7, PT ;  /* 0x000000070400780c */ /* 0x000fe20003f46070 */
[----:B------:R-:W1:Y:S01]  /*0260*/  LDCU UR8, c[0x0][0x398] ;  /* 0x00007300ff0877ac */ /* 0x000e620008000800 */
[----:B------:R-:W-:Y:S01]  /*0270*/  IABS R12, R0 ;  /* 0x00000000000c7213 */ /* 0x000fe20000000000 */
[----:B------:R-:W-:Y:S01]  /*0280*/  IMAD.MOV.U32 R22, RZ, RZ, R6 ;  /* 0x000000ffff167224 */ /* 0x000fe200078e0006 */
[----:B------:R-:W-:Y:S02]  /*0290*/  ISETP.NE.AND P1, PT, R8, RZ, PT ;  /* 0x000000ff0800720c */ /* 0x000fe40003f25270 */
[----:B------:R-:W-:Y:S02]  /*02a0*/  ISETP.NE.AND P0, PT, R7, R12, PT ;  /* 0x0000000c0700720c */ /* 0x000fe40003f05270 */
[----:B------:R-:W-:-:S05]  /*02b0*/  IADD3 R16, PT, PT, R2, -R7, RZ ;  /* 0x8000000702107210 */ /* 0x000fca0007ffe0ff */
[----:B------:R-:W-:Y:S06]  /*02c0*/  @!P2 BRA `(.L_x_46) ;  /* 0x0000000000b4a947 */ /* 0x000fec0003800000 */
[----:B-1----:R-:W-:Y:S01]  /*02d0*/  IMAD R17, R16, UR8, R5 ;  /* 0x0000000810117c24 */ /* 0x002fe2000f8e0205 */
[----:B------:R-:W-:Y:S01]  /*02e0*/  MOV R22, R6 ;  /* 0x0000000600167202 */ /* 0x000fe20000000f00 */
[----:B------:R-:W-:-:S07]  /*02f0*/  IMAD.MOV.U32 R18, RZ, RZ, R10 ;  /* 0x000000ffff127224 */ /* 0x000fce00078e000a */
.L_x_47:
[----:B------:R-:W1:Y:S08]  /*0300*/  LDC.64 R12, c[0x0][0x380] ;  /* 0x0000e000ff0c7b82 */ /* 0x000e700000000a00 */
[----:B------:R-:W2:Y:S01]  /*0310*/  LDC.64 R14, c[0x0][0x390] ;  /* 0x0000e400ff0e7b82 */ /* 0x000ea20000000a00 */
[----:B-1----:R-:W-:-:S05]  /*0320*/  IMAD.WIDE R12, R17, 0x4, R12 ;  /* 0x00000004110c7825 */ /* 0x002fca00078e020c */
[----:B0-----:R-:W3:Y:S01]  /*0330*/  LDG.E R21, desc[UR6][R12.64] ;  /* 0x000000060c157981 */ /* 0x001ee2000c1e1900 */
[----:B--2---:R-:W-:-:S03]  /*0340*/  IMAD.WIDE R14, R11, 0x4, R14 ;  /* 0x000000040b0e7825 */ /* 0x004fc600078e020e */
[----:B------:R-:W2:Y:S04]  /*0350*/  LDG.E R23, desc[UR6][R12.64+-0x4] ;  /* 0xfffffc060c177981 */ /* 0x000ea8000c1e1900 */
[----:B------:R-:W4:Y:S04]  /*0360*/  LDG.E R24, desc[UR6][R14.64] ;  /* 0x000000060e187981 */ /* 0x000f28000c1e1900 */
[----:B------:R-:W5:Y:S04]  /*0370*/  LDG.E R19, desc[UR6][R14.64+0x4] ;  /* 0x000004060e137981 */ /* 0x000f68000c1e1900 */
[----:B------:R-:W5:Y:S04]  /*0380*/  LDG.E R27, desc[UR6][R14.64+0x18] ;  /* 0x000018060e1b7981 */ /* 0x000f68000c1e1900 */
[----:B------:R-:W5:Y:S01]  /*0390*/  LDG.E R28, desc[UR6][R14.64+0x1c] ;  /* 0x00001c060e1c7981 */ /* 0x000f62000c1e1900 */
[----:B---3--:R-:W-:-:S03]  /*03a0*/  I2FP.F32.S32 R25, R21 ;  /* 0x0000001500197245 */ /* 0x008fc60000201400 */
[----:B------:R-:W3:Y:S02]  /*03b0*/  LDG.E R21, desc[UR6][R12.64+-0x8] ;  /* 0xfffff8060c157981 */ /* 0x000ee4000c1e1900 */
[----:B----4-:R-:W-:Y:S02]  /*03c0*/  FFMA R26, R25, R24, R20 ;  /* 0x00000018191a7223 */ /* 0x010fe40000000014 */
[----:B------:R-:W4:Y:S04]  /*03d0*/  LDG.E R25, desc[UR6][R14.64+0x8] ;  /* 0x000008060e197981 */ /* 0x000f28000c1e1900 */
[----:B------:R-:W4:Y:S04]  /*03e0*/  LDG.E R24, desc[UR6][R12.64+-0xc] ;  /* 0xfffff4060c187981 */ /* 0x000f28000c1e1900 */
[----:B------:R-:W4:Y:S01]  /*03f0*/  LDG.E R20, desc[UR6][R14.64+0xc] ;  /* 0x00000c060e147981 */ /* 0x000f22000c1e1900 */
[----:B--2---:R-:W-:-:S05]  /*0400*/  I2FP.F32.S32 R23, R23 ;  /* 0x0000001700177245 */ /* 0x004fca0000201400 */
[----:B-----5:R-:W-:Y:S02]  /*0410*/  FFMA R19, R23, R19, R26 ;  /* 0x0000001317137223 */ /* 0x020fe4000000001a */
[----:B------:R-:W2:Y:S01]  /*0420*/  LDG.E R23, desc[UR6][R14.64+0x10] ;  /* 0x000010060e177981 */ /* 0x000ea2000c1e1900 */
[----:B---3--:R-:W-:-:S03]  /*0430*/  I2FP.F32.S32 R26, R21 ;  /* 0x00000015001a7245 */ /* 0x008fc60000201400 */
[----:B------:R-:W3:Y:S02]  /*0440*/  LDG.E R21, desc[UR6][R12.64+-0x14] ;  /* 0xffffec060c157981 */ /* 0x000ee4000c1e1900 */
[----:B----4-:R-:W-:Y:S02]  /*0450*/  FFMA R25, R26, R25, R19 ;  /* 0x000000191a197223 */ /* 0x010fe40000000013 */
[----:B------:R-:W4:Y:S01]  /*0460*/  LDG.E R19, desc[UR6][R12.64+-0x10] ;  /* 0xfffff0060c137981 */ /* 0x000f22000c1e1900 */
[----:B------:R-:W-:-:S05]  /*0470*/  I2FP.F32.S32 R24, R24 ;  /* 0x0000001800187245 */ /* 0x000fca0000201400 */
[----:B------:R-:W-:Y:S02]  /*0480*/  FFMA R26, R24, R20, R25 ;  /* 0x00000014181a7223 */ /* 0x000fe40000000019 */
[----:B------:R-:W5:Y:S04]  /*0490*/  LDG.E R24, desc[UR6][R12.64+-0x18] ;  /* 0xffffe8060c187981 */ /* 0x000f68000c1e1900 */
[----:B------:R-:W5:Y:S04]  /*04a0*/  LDG.E R20, desc[UR6][R14.64+0x14] ;  /* 0x000014060e147981 */ /* 0x000f68000c1e1900 */
[----:B------:R-:W5:Y:S01]  /*04b0*/  LDG.E R25, desc[UR6][R12.64+-0x1c] ;  /* 0xffffe4060c197981 */ /* 0x000f62000c1e1900 */
[----:B------:R-:W-:-:S05]  /*04c0*/  VIADD R18, R18, 0x8 ;  /* 0x0000000812127836 */ /* 0x000fca0000000000 */
[----:B------:R-:W-:Y:S01]  /*04d0*/  ISETP.NE.AND P2, PT, R18, RZ, PT ;  /* 0x000000ff1200720c */ /* 0x000fe20003f45270 */
[----:B------:R-:W-:Y:S01]  /*04e0*/  VIADD R22, R22, 0x8 ;  /* 0x0000000816167836 */ /* 0x000fe20000000000 */
[----:B------:R-:W-:Y:S01]  /*04f0*/  IADD3 R11, PT, PT, R11, 0x8, RZ ;  /* 0x000000080b0b7810 */ /* 0x000fe20007ffe0ff */
[----:B------:R-:W-:Y:S01]  /*0500*/  VIADD R17, R17, 0xfffffff8 ;  /* 0xfffffff811117836 */ /* 0x000fe20000000000 */
[----:B---3--:R-:W-:Y:S02]  /*0510*/  I2FP.F32.S32 R21, R21 ;  /* 0x0000001500157245 */ /* 0x008fe40000201400 */
[----:B----4-:R-:W-:-:S05]  /*0520*/  I2FP.F32.S32 R19, R19 ;  /* 0x0000001300137245 */ /* 0x010fca0000201400 */
[----:B--2---:R-:W-:Y:S01]  /*0530*/  FFMA R19, R19, R23, R26 ;  /* 0x0000001713137223 */ /* 0x004fe2000000001a */
[----:B-----5:R-:W-:-:S03]  /*0540*/  I2FP.F32.S32 R23, R24 ;  /* 0x0000001800177245 */ /* 0x020fc60000201400 */
[----:B------:R-:W-:-:S04]  /*0550*/  FFMA R20, R21, R20, R19 ;  /* 0x0000001415147223 */ /* 0x000fc80000000013 */
[----:B------:R-:W-:Y:S01]  /*0560*/  FFMA R23, R23, R27, R20 ;  /* 0x0000001b17177223 */ /* 0x000fe20000000014 */
[----:B------:R-:W-:-:S05]  /*0570*/  I2FP.F32.S32 R20, R25 ;  /* 0x0000001900147245 */ /* 0x000fca0000201400 */
[----:B------:R-:W-:Y:S01]  /*0580*/  FFMA R20, R20, R28, R23 ;  /* 0x0000001c14147223 */ /* 0x000fe20000000017 */
[----:B------:R-:W-:Y:S06]  /*0590*/  @P2 BRA `(.L_x_47) ;  /* 0xfffffffc00582947 */ /* 0x000fec000383ffff */
.L_x_46:
[----:B------:R-:W-:Y:S02]  /*05a0*/  VIADD R7, R7, 0x1 ;  /* 0x0000000107077836 */ /* 0x000fe40000000000 */
[----:B-1----:R-:W-:Y:S01]  /*05b0*/  IMAD R21, R16, UR8, R3 ;  /* 0x0000000810157c24 */ /* 0x002fe2000f8e0203 */
[----:B------:R-:W-:Y:S06]  /*05c0*/  @!P1 BRA `(.L_x_48) ;  /* 0x0000000000e09947 */ /* 0x000fec0003800000 */
[----:B------:R-:W-:Y:S02]  /*05d0*/  IADD3 R12, PT, PT, R8, -0x1, RZ ;  /* 0xffffffff080c7810 */ /* 0x000fe40007ffe0ff */
[----:B------:R-:W-:Y:S02]  /*05e0*/  ISETP.NE.AND P2, PT, R9, RZ, PT ;  /* 0x000000ff0900720c */ /* 0x000fe40003f45270 */
[----:B------:R-:W-:-:S13]  /*05f0*/  ISETP.GE.U32.AND P1, PT, R12, 0x3, PT ;  /* 0x000000030c00780c */ /* 0x000fda0003f26070 */
[----:B------:R-:W-:Y:S05]  /*0600*/  @!P1 BRA `(.L_x_49) ;  /* 0x00000000005c9947 */ /* 0x000fea0003800000 */
[----:B------:R-:W1:Y:S01]  /*0610*/  LDC.64 R12, c[0x0][0x380] ;  /* 0x0000e000ff0c7b82 */ /* 0x000e620000000a00 */
[----:B------:R-:W-:-:S07]  /*0620*/  IMAD.IADD R17, R21, 0x1, -R22 ;  /* 0x0000000115117824 */ /* 0x000fce00078e0a16 */
        /* <DEDUP_REMOVED lines=8> */
[----:B------:R-:W5:Y:S04]  /*06b0*/  LDG.E R27, desc[UR6][R12.64+-0xc] ;  /* 0xfffff4060c1b7981 */ /* 0x000f68000c1e1900 */
[----:B------:R-:W5:Y:S04]  /*06c0*/  LDG.E R16, desc[UR6][R14.64+0x8] ;  /* 0x000008060e107981 */ /* 0x000f68000c1e1900 */
[----:B------:R-:W5:Y:S01]  /*06d0*/  LDG.E R28, desc[UR6][R14.64+0xc] ;  /* 0x00000c060e1c7981 */ /* 0x000f62000c1e1900 */
[----:B------:R-:W-:Y:S01]  /*06e0*/  VIADD R22, R22, 0x4 ;  /* 0x0000000416167836 */ /* 0x000fe20000000000 */
[----:B------:R-:W-:-:S02]  /*06f0*/  IADD3 R11, PT, PT, R11, 0x4, RZ ;  /* 0x000000040b0b7810 */ /* 0x000fc40007ffe0ff */
[----:B---3--:R-:W-:Y:S02]  /*0700*/  I2FP.F32.S32 R19, R18 ;  /* 0x0000001200137245 */ /* 0x008fe40000201400 */
[----:B--2---:R-:W-:-:S03]  /*0710*/  I2FP.F32.S32 R25, R24 ;  /* 0x0000001800197245 */ /* 0x004fc60000201400 */
[----:B----4-:R-:W-:Y:S01]  /*0720*/  FFMA R20, R19, R23, R20 ;  /* 0x0000001713147223 */ /* 0x010fe20000000014 */
[----:B-----5:R-:W-:-:S03]  /*0730*/  I2FP.F32.S32 R26, R26 ;  /* 0x0000001a001a7245 */ /* 0x020fc60000201400 */
[----:B------:R-:W-:Y:S01]  /*0740*/  FFMA R17, R25, R17, R20 ;  /* 0x0000001119117223 */ /* 0x000fe20000000014 */
[----:B------:R-:W-:-:S03]  /*0750*/  I2FP.F32.S32 R27, R27 ;  /* 0x0000001b001b7245 */ /* 0x000fc60000201400 */
[----:B------:R-:W-:-:S04]  /*0760*/  FFMA R16, R26, R16, R17 ;  /* 0x000000101a107223 */ /* 0x000fc80000000011 */
[----:B------:R-:W-:-:S07]  /*0770*/  FFMA R20, R27, R28, R16 ;  /* 0x0000001c1b147223 */ /* 0x000fce0000000010 */
.L_x_49:
[----:B------:R-:W-:Y:S05]  /*0780*/  @!P2 BRA `(.L_x_48) ;  /* 0x000000000070a947 */ /* 0x000fea0003800000 */
[----:B------:R-:W-:Y:S02]  /*0790*/  ISETP.NE.AND P1, PT, R9, 0x1, PT ;  /* 0x000000010900780c */ /* 0x000fe40003f25270 */
[----:B------:R-:W-:-:S04]  /*07a0*/  LOP3.LUT R12, R4, 0x1, RZ, 0xc0, !PT ;  /* 0x00000001040c7812 */ /* 0x000fc800078ec0ff */
[----:B------:R-:W-:-:S07]  /*07b0*/  ISETP.NE.U32.AND P2, PT, R12, 0x1, PT ;  /* 0x000000010c00780c */ /* 0x000fce0003f45070 */
[----:B------:R-:W1:Y:S01]  /*07c0*/  @P1 LDC.64 R16, c[0x0][0x380] ;  /* 0x0000e000ff101b82 */ /* 0x000e620000000a00 */
[----:B------:R-:W-:Y:S02]  /*07d0*/  @P1 IMAD.IADD R23, R21, 0x1, -R22 ;  /* 0x0000000115171824 */ /* 0x000fe400078e0a16 */
[----:B------:R-:W-:-:S05]  /*07e0*/  @P1 VIADD R22, R22, 0x2 ;  /* 0x0000000216161836 */ /* 0x000fca0000000000 */
[----:B------:R-:W2:Y:S08]  /*07f0*/  @P1 LDC.64 R18, c[0x0][0x390] ;  /* 0x0000e400ff121b82 */ /* 0x000eb00000000a00 */
[----:B------:R-:W3:Y:S08]  /*0800*/  @P2 LDC.64 R12, c[0x0][0x380] ;  /* 0x0000e000ff0c2b82 */ /* 0x000ef00000000a00 */
[----:B------:R-:W4:Y:S01]  /*0810*/  @P2 LDC.64 R14, c[0x0][0x390] ;  /* 0x0000e400ff0e2b82 */ /* 0x000f220000000a00 */
[----:B-1----:R-:W-:Y:S01]  /*0820*/  @P1 IMAD.WIDE R16, R23, 0x4, R16 ;  /* 0x0000000417101825 */ /* 0x002fe200078e0210 */
[----:B------:R-:W-:-:S04]  /*0830*/  @P2 IADD3 R23, PT, PT, R21, -R22, RZ ;  /* 0x8000001615172210 */ /* 0x000fc80007ffe0ff */
[----:B0-----:R-:W5:Y:S01]  /*0840*/  @P1 LDG.E R21, desc[UR6][R16.64] ;  /* 0x0000000610151981 */ /* 0x001f62000c1e1900 */
[----:B--2---:R-:W-:-:S04]  /*0850*/  @P1 IMAD.WIDE R18, R11, 0x4, R18 ;  /* 0x000000040b121825 */ /* 0x004fc800078e0212 */
[----:B------:R-:W-:Y:S01]  /*0860*/  @P1 VIADD R11, R11, 0x2 ;  /* 0x000000020b0b1836 */ /* 0x000fe20000000000 */
[----:B------:R-:W2:Y:S01]  /*0870*/  @P1 LDG.E R22, desc[UR6][R18.64] ;  /* 0x0000000612161981 */ /* 0x000ea2000c1e1900 */
[----:B---3--:R-:W-:-:S03]  /*0880*/  @P2 IMAD.WIDE R12, R23, 0x4, R12 ;  /* 0x00000004170c2825 */ /* 0x008fc600078e020c */
[----:B------:R-:W3:Y:S04]  /*0890*/  @P1 LDG.E R24, desc[UR6][R18.64+0x4] ;  /* 0x0000040612181981 */ /* 0x000ee8000c1e1900 */
[----:B------:R-:W3:Y:S01]  /*08a0*/  @P1 LDG.E R23, desc[UR6][R16.64+-0x4] ;  /* 0xfffffc0610171981 */ /* 0x000ee2000c1e1900 */
[----:B----4-:R-:W-:-:S03]  /*08b0*/  @P2 IMAD.WIDE R14, R11, 0x4, R14 ;  /* 0x000000040b0e2825 */ /* 0x010fc600078e020e */
[----:B------:R-:W4:Y:S04]  /*08c0*/  @P2 LDG.E R12, desc[UR6][R12.64] ;  /* 0x000000060c0c2981 */ /* 0x000f28000c1e1900 */
[----:B------:R-:W4:Y:S01]  /*08d0*/  @P2 LDG.E R15, desc[UR6][R14.64] ;  /* 0x000000060e0f2981 */ /* 0x000f22000c1e1900 */
[----:B------:R-:W-:Y:S02]  /*08e0*/  @P2 IADD3 R11, PT, PT, R11, 0x1, RZ ;  /* 0x000000010b0b2810 */ /* 0x000fe40007ffe0ff */
[----:B-----5:R-:W-:-:S05]  /*08f0*/  @P1 I2FP.F32.S32 R21, R21 ;  /* 0x0000001500151245 */ /* 0x020fca0000201400 */
[----:B--2---:R-:W-:Y:S01]  /*0900*/  @P1 FFMA R22, R21, R22, R20 ;  /* 0x0000001615161223 */ /* 0x004fe20000000014 */
[----:B---3--:R-:W-:Y:S02]  /*0910*/  @P1 I2FP.F32.S32 R23, R23 ;  /* 0x0000001700171245 */ /* 0x008fe40000201400 */
[----:B----4-:R-:W-:-:S03]  /*0920*/  @P2 I2FP.F32.S32 R21, R12 ;  /* 0x0000000c00152245 */ /* 0x010fc60000201400 */
[----:B------:R-:W-:-:S04]  /*0930*/  @P1 FFMA R20, R23, R24, R22 ;  /* 0x0000001817141223 */ /* 0x000fc80000000016 */
[----:B------:R-:W-:-:S07]  /*0940*/  @P2 FFMA R20, R15, R21, R20 ;  /* 0x000000150f142223 */ /* 0x000fce0000000014 */
.L_x_48:
[----:B------:R-:W-:Y:S05]  /*0950*/  @P0 BRA `(.L_x_50) ;  /* 0xfffffff8003c0947 */ /* 0x000fea000383ffff */
.L_x_45:
[----:B------:R-:W1:Y:S01]  /*0960*/  LDC.64 R4, c[0x0][0x388] ;  /* 0x0000e200ff047b82 */ /* 0x000e620000000a00 */
[----:B------:R-:W0:Y:S01]  /*0970*/  F2I.TRUNC.NTZ R7, R20 ;  /* 0x0000001400077305 */ /* 0x000e22000020f100 */
[----:B------:R-:W-:-:S04]  /*0980*/  IMAD R3, R2, UR8, R3 ;  /* 0x0000000802037c24 */ /* 0x000fc8000f8e0203 */
[----:B-1----:R-:W-:-:S05]  /*0990*/  IMAD.WIDE R2, R3, 0x4, R4 ;  /* 0x0000000403027825 */ /* 0x002fca00078e0204 */
[----:B0-----:R-:W-:Y:S01]  /*09a0*/  STG.E desc[UR6][R2.64], R7 ;  /* 0x0000000702007986 */ /* 0x001fe2000c101906 */
[----:B------:R-:W-:Y:S05]  /*09b0*/  EXIT ;  /* 0x000000000000794d */ /* 0x000fea0003800000 */
.L_x_51:
        /* <DEDUP_REMOVED lines=12> */
.L_x_59:


//--------------------- .nv.shared.reserved.0     --------------------------
	.section	.nv.shared.reserved.0,"aw",@nobits
	.weak		__nv_reservedSMEM_offset_0_alias
	.size		__nv_reservedSMEM_offset_0_alias, 0, 64
	.other		__nv_reservedSMEM_offset_0_alias,@"STO_CUDA_RESERVED_SHARED STV_DEFAULT"
__nv_reservedSMEM_offset_0_alias:
	.zero		0
	.zero		64


//--------------------- .nv.constant0._Z22hysteresis_edgesKernelPKiPiiiiPb --------------------------
	.section	.nv.constant0._Z22hysteresis_edgesKernelPKiPiiiiPb,"a",@progbits
	.sectionflags	@""
	.align	4
.nv.constant0._Z22hysteresis_edgesKernelPKiPiiiiPb:
	.zero		936


//--------------------- .nv.constant0._Z17first_edgesKernelPKiPiiii --------------------------
	.section	.nv.constant0._Z17first_edgesKernelPKiPiiii,"a",@progbits
	.sectionflags	@""
	.align	4
.nv.constant0._Z17first_edgesKernelPKiPiiii:
	.zero		924


//--------------------- .nv.constant0._Z29non_maximum_suppressionKernelPKiS0_S0_Piii --------------------------
	.section	.nv.constant0._Z29non_maximum_suppressionKernelPKiS0_S0_Piii,"a",@progbits
	.sectionflags	@""
	.align	4
.nv.constant0._Z29non_maximum_suppressionKernelPKiS0_S0_Piii:
	.zero		936


//--------------------- .nv.constant0._Z20mergeGradientsKernelPKiS0_Pii --------------------------
	.section	.nv.constant0._Z20mergeGradientsKernelPKiS0_Pii,"a",@progbits
	.sectionflags	@""
	.align	4
.nv.constant0._Z20mergeGradientsKernelPKiS0_Pii:
	.zero		924


//--------------------- .nv.constant0._Z17convolutionKernelPKiPiPKfiii --------------------------
	.section	.nv.constant0._Z17convolutionKernelPKiPiPKfiii,"a",@progbits
	.sectionflags	@""
	.align	4
.nv.constant0._Z17convolutionKernelPKiPiPKfiii:
	.zero		932


//--------------------- SYMBOLS --------------------------

	.type		.nv.reservedSmem.offset0,@object
	.size		.nv.reservedSmem.offset0,0x4
